//
// Generated by NVIDIA NVVM Compiler
//
// Compiler Build ID: CL-36424714
// Cuda compilation tools, release 13.0, V13.0.88
// Based on NVVM 20.0.0
//

.version 9.0
.target sm_100
.address_size 64

	// .globl	_Z14sgemm_naive_v0PfS_S_iii
// _ZZ26sgemm_thread_tile_naive_v2ILi64ELi64ELi64ELi4ELi4EEvPfS0_S0_iiiE6smem_a has been demoted
// _ZZ26sgemm_thread_tile_naive_v2ILi64ELi64ELi64ELi4ELi4EEvPfS0_S0_iiiE6smem_b has been demoted
// _ZZ37sgemm_thread_tile_coalesced_access_v3ILi64ELi64ELi64ELi4ELi4EEvPfS0_S0_iiiE6smem_a has been demoted
// _ZZ37sgemm_thread_tile_coalesced_access_v3ILi64ELi64ELi64ELi4ELi4EEvPfS0_S0_iiiE6smem_b has been demoted
// _ZZ15sgemm_optimizedILi64ELi64ELi64ELi4ELi4EEvPfS0_S0_iiiE6smem_a has been demoted
// _ZZ15sgemm_optimizedILi64ELi64ELi64ELi4ELi4EEvPfS0_S0_iiiE6smem_b has been demoted

.visible .entry _Z14sgemm_naive_v0PfS_S_iii(
	.param .u64 .ptr .align 1 _Z14sgemm_naive_v0PfS_S_iii_param_0,
	.param .u64 .ptr .align 1 _Z14sgemm_naive_v0PfS_S_iii_param_1,
	.param .u64 .ptr .align 1 _Z14sgemm_naive_v0PfS_S_iii_param_2,
	.param .u32 _Z14sgemm_naive_v0PfS_S_iii_param_3,
	.param .u32 _Z14sgemm_naive_v0PfS_S_iii_param_4,
	.param .u32 _Z14sgemm_naive_v0PfS_S_iii_param_5
)
{
	.reg .pred 	%p<13>;
	.reg .b32 	%r<41>;
	.reg .b32 	%f<68>;
	.reg .b64 	%rd<53>;

	ld.param.u64 	%rd7, [_Z14sgemm_naive_v0PfS_S_iii_param_0];
	ld.param.u64 	%rd8, [_Z14sgemm_naive_v0PfS_S_iii_param_1];
	ld.param.u64 	%rd6, [_Z14sgemm_naive_v0PfS_S_iii_param_2];
	ld.param.u32 	%r18, [_Z14sgemm_naive_v0PfS_S_iii_param_3];
	ld.param.u32 	%r19, [_Z14sgemm_naive_v0PfS_S_iii_param_4];
	ld.param.u32 	%r20, [_Z14sgemm_naive_v0PfS_S_iii_param_5];
	cvta.to.global.u64 	%rd1, %rd8;
	cvta.to.global.u64 	%rd2, %rd7;
	mov.u32 	%r21, %ctaid.x;
	mov.u32 	%r22, %ctaid.y;
	mov.u32 	%r23, %tid.x;
	mov.u32 	%r24, %tid.y;
	mov.u32 	%r25, %ntid.y;
	mad.lo.s32 	%r1, %r22, %r25, %r24;
	mov.u32 	%r26, %ntid.x;
	mad.lo.s32 	%r2, %r21, %r26, %r23;
	setp.ge.s32 	%p1, %r1, %r18;
	setp.ge.s32 	%p2, %r2, %r19;
	or.pred  	%p3, %p1, %p2;
	@%p3 bra 	$L__BB0_14;
	setp.lt.s32 	%p4, %r20, 1;
	mov.f32 	%f67, 0f00000000;
	@%p4 bra 	$L__BB0_13;
	mul.lo.s32 	%r3, %r20, %r1;
	and.b32  	%r4, %r20, 7;
	setp.lt.u32 	%p5, %r20, 8;
	mov.f32 	%f67, 0f00000000;
	mov.b32 	%r39, 0;
	@%p5 bra 	$L__BB0_5;
	and.b32  	%r39, %r20, 2147483640;
	neg.s32 	%r37, %r39;
	shl.b32 	%r7, %r19, 3;
	mul.wide.u32 	%rd9, %r3, 4;
	add.s64 	%rd10, %rd9, %rd2;
	add.s64 	%rd52, %rd10, 16;
	mov.f32 	%f67, 0f00000000;
	mul.wide.s32 	%rd13, %r19, 4;
	mov.u32 	%r36, %r2;
$L__BB0_4:
	.pragma "nounroll";
	ld.global.f32 	%f17, [%rd52+-16];
	mul.wide.s32 	%rd11, %r36, 4;
	add.s64 	%rd12, %rd1, %rd11;
	ld.global.f32 	%f18, [%rd12];
	fma.rn.f32 	%f19, %f17, %f18, %f67;
	ld.global.f32 	%f20, [%rd52+-12];
	add.s64 	%rd14, %rd12, %rd13;
	ld.global.f32 	%f21, [%rd14];
	fma.rn.f32 	%f22, %f20, %f21, %f19;
	ld.global.f32 	%f23, [%rd52+-8];
	add.s64 	%rd15, %rd14, %rd13;
	ld.global.f32 	%f24, [%rd15];
	fma.rn.f32 	%f25, %f23, %f24, %f22;
	ld.global.f32 	%f26, [%rd52+-4];
	add.s64 	%rd16, %rd15, %rd13;
	ld.global.f32 	%f27, [%rd16];
	fma.rn.f32 	%f28, %f26, %f27, %f25;
	ld.global.f32 	%f29, [%rd52];
	add.s64 	%rd17, %rd16, %rd13;
	ld.global.f32 	%f30, [%rd17];
	fma.rn.f32 	%f31, %f29, %f30, %f28;
	ld.global.f32 	%f32, [%rd52+4];
	add.s64 	%rd18, %rd17, %rd13;
	ld.global.f32 	%f33, [%rd18];
	fma.rn.f32 	%f34, %f32, %f33, %f31;
	ld.global.f32 	%f35, [%rd52+8];
	add.s64 	%rd19, %rd18, %rd13;
	ld.global.f32 	%f36, [%rd19];
	fma.rn.f32 	%f37, %f35, %f36, %f34;
	ld.global.f32 	%f38, [%rd52+12];
	add.s64 	%rd20, %rd19, %rd13;
	ld.global.f32 	%f39, [%rd20];
	fma.rn.f32 	%f67, %f38, %f39, %f37;
	add.s32 	%r37, %r37, 8;
	add.s32 	%r36, %r36, %r7;
	add.s64 	%rd52, %rd52, 32;
	setp.ne.s32 	%p6, %r37, 0;
	@%p6 bra 	$L__BB0_4;
$L__BB0_5:
	setp.eq.s32 	%p7, %r4, 0;
	@%p7 bra 	$L__BB0_13;
	and.b32  	%r13, %r20, 3;
	setp.lt.u32 	%p8, %r4, 4;
	@%p8 bra 	$L__BB0_8;
	add.s32 	%r28, %r39, %r3;
	mul.wide.u32 	%rd21, %r28, 4;
	add.s64 	%rd22, %rd2, %rd21;
	ld.global.f32 	%f41, [%rd22];
	mad.lo.s32 	%r29, %r39, %r19, %r2;
	mul.wide.s32 	%rd23, %r29, 4;
	add.s64 	%rd24, %rd1, %rd23;
	ld.global.f32 	%f42, [%rd24];
	fma.rn.f32 	%f43, %f41, %f42, %f67;
	cvt.u64.u32 	%rd25, %r3;
	cvt.u64.u32 	%rd26, %r39;
	add.s64 	%rd27, %rd26, %rd25;
	shl.b64 	%rd28, %rd27, 2;
	add.s64 	%rd29, %rd2, %rd28;
	ld.global.f32 	%f44, [%rd29+4];
	mul.wide.s32 	%rd30, %r19, 4;
	add.s64 	%rd31, %rd24, %rd30;
	ld.global.f32 	%f45, [%rd31];
	fma.rn.f32 	%f46, %f44, %f45, %f43;
	ld.global.f32 	%f47, [%rd29+8];
	add.s64 	%rd32, %rd31, %rd30;
	ld.global.f32 	%f48, [%rd32];
	fma.rn.f32 	%f49, %f47, %f48, %f46;
	ld.global.f32 	%f50, [%rd29+12];
	add.s64 	%rd33, %rd32, %rd30;
	ld.global.f32 	%f51, [%rd33];
	fma.rn.f32 	%f67, %f50, %f51, %f49;
	add.s32 	%r39, %r39, 4;
$L__BB0_8:
	setp.eq.s32 	%p9, %r13, 0;
	@%p9 bra 	$L__BB0_13;
	setp.eq.s32 	%p10, %r13, 1;
	@%p10 bra 	$L__BB0_11;
	add.s32 	%r30, %r39, %r3;
	mul.wide.u32 	%rd34, %r30, 4;
	add.s64 	%rd35, %rd2, %rd34;
	ld.global.f32 	%f53, [%rd35];
	mad.lo.s32 	%r31, %r39, %r19, %r2;
	mul.wide.s32 	%rd36, %r31, 4;
	add.s64 	%rd37, %rd1, %rd36;
	ld.global.f32 	%f54, [%rd37];
	fma.rn.f32 	%f55, %f53, %f54, %f67;
	cvt.u64.u32 	%rd38, %r3;
	cvt.u64.u32 	%rd39, %r39;
	add.s64 	%rd40, %rd39, %rd38;
	shl.b64 	%rd41, %rd40, 2;
	add.s64 	%rd42, %rd2, %rd41;
	ld.global.f32 	%f56, [%rd42+4];
	mul.wide.s32 	%rd43, %r19, 4;
	add.s64 	%rd44, %rd37, %rd43;
	ld.global.f32 	%f57, [%rd44];
	fma.rn.f32 	%f67, %f56, %f57, %f55;
	add.s32 	%r39, %r39, 2;
$L__BB0_11:
	and.b32  	%r32, %r20, 1;
	setp.eq.b32 	%p11, %r32, 1;
	not.pred 	%p12, %p11;
	@%p12 bra 	$L__BB0_13;
	add.s32 	%r33, %r39, %r3;
	mul.wide.u32 	%rd45, %r33, 4;
	add.s64 	%rd46, %rd2, %rd45;
	ld.global.f32 	%f58, [%rd46];
	mad.lo.s32 	%r34, %r39, %r19, %r2;
	mul.wide.s32 	%rd47, %r34, 4;
	add.s64 	%rd48, %rd1, %rd47;
	ld.global.f32 	%f59, [%rd48];
	fma.rn.f32 	%f67, %f58, %f59, %f67;
$L__BB0_13:
	mad.lo.s32 	%r35, %r18, %r1, %r2;
	cvta.to.global.u64 	%rd49, %rd6;
	mul.wide.s32 	%rd50, %r35, 4;
	add.s64 	%rd51, %rd49, %rd50;
	st.global.f32 	[%rd51], %f67;
$L__BB0_14:
	ret;

}
	// .globl	_Z26sgemm_thread_tile_naive_v2ILi64ELi64ELi64ELi4ELi4EEvPfS0_S0_iii
.visible .entry _Z26sgemm_thread_tile_naive_v2ILi64ELi64ELi64ELi4ELi4EEvPfS0_S0_iii(
	.param .u64 .ptr .align 1 _Z26sgemm_thread_tile_naive_v2ILi64ELi64ELi64ELi4ELi4EEvPfS0_S0_iii_param_0,
	.param .u64 .ptr .align 1 _Z26sgemm_thread_tile_naive_v2ILi64ELi64ELi64ELi4ELi4EEvPfS0_S0_iii_param_1,
	.param .u64 .ptr .align 1 _Z26sgemm_thread_tile_naive_v2ILi64ELi64ELi64ELi4ELi4EEvPfS0_S0_iii_param_2,
	.param .u32 _Z26sgemm_thread_tile_naive_v2ILi64ELi64ELi64ELi4ELi4EEvPfS0_S0_iii_param_3,
	.param .u32 _Z26sgemm_thread_tile_naive_v2ILi64ELi64ELi64ELi4ELi4EEvPfS0_S0_iii_param_4,
	.param .u32 _Z26sgemm_thread_tile_naive_v2ILi64ELi64ELi64ELi4ELi4EEvPfS0_S0_iii_param_5
)
{
	.reg .pred 	%p<65>;
	.reg .b32 	%r<90>;
	.reg .b32 	%f<155>;
	.reg .b64 	%rd<37>;
	// demoted variable
	.shared .align 4 .b8 _ZZ26sgemm_thread_tile_naive_v2ILi64ELi64ELi64ELi4ELi4EEvPfS0_S0_iiiE6smem_a[16384];
	// demoted variable
	.shared .align 4 .b8 _ZZ26sgemm_thread_tile_naive_v2ILi64ELi64ELi64ELi4ELi4EEvPfS0_S0_iiiE6smem_b[16384];
	ld.param.u64 	%rd9, [_Z26sgemm_thread_tile_naive_v2ILi64ELi64ELi64ELi4ELi4EEvPfS0_S0_iii_param_0];
	ld.param.u64 	%rd10, [_Z26sgemm_thread_tile_naive_v2ILi64ELi64ELi64ELi4ELi4EEvPfS0_S0_iii_param_1];
	ld.param.u32 	%r41, [_Z26sgemm_thread_tile_naive_v2ILi64ELi64ELi64ELi4ELi4EEvPfS0_S0_iii_param_3];
	ld.param.u32 	%r42, [_Z26sgemm_thread_tile_naive_v2ILi64ELi64ELi64ELi4ELi4EEvPfS0_S0_iii_param_4];
	ld.param.u32 	%r43, [_Z26sgemm_thread_tile_naive_v2ILi64ELi64ELi64ELi4ELi4EEvPfS0_S0_iii_param_5];
	mov.u32 	%r1, %tid.x;
	mov.u32 	%r2, %tid.y;
	setp.lt.s32 	%p1, %r43, 1;
	mov.f32 	%f123, 0f00000000;
	mov.f32 	%f124, %f123;
	mov.f32 	%f125, %f123;
	mov.f32 	%f126, %f123;
	mov.f32 	%f127, %f123;
	mov.f32 	%f128, %f123;
	mov.f32 	%f129, %f123;
	mov.f32 	%f130, %f123;
	mov.f32 	%f131, %f123;
	mov.f32 	%f132, %f123;
	mov.f32 	%f133, %f123;
	mov.f32 	%f134, %f123;
	mov.f32 	%f135, %f123;
	mov.f32 	%f136, %f123;
	mov.f32 	%f137, %f123;
	mov.f32 	%f138, %f123;
	@%p1 bra 	$L__BB1_20;
	cvta.to.global.u64 	%rd1, %rd10;
	cvta.to.global.u64 	%rd2, %rd9;
	mov.b32 	%r81, 0;
	mov.f32 	%f123, 0f00000000;
$L__BB1_2:
	setp.gt.u32 	%p2, %r2, 63;
	@%p2 bra 	$L__BB1_17;
	mov.u32 	%r82, %r2;
$L__BB1_4:
	setp.gt.u32 	%p3, %r1, 63;
	@%p3 bra 	$L__BB1_9;
	mov.u32 	%r45, %ctaid.y;
	shl.b32 	%r46, %r45, 6;
	add.s32 	%r5, %r82, %r46;
	shl.b32 	%r47, %r82, 8;
	shl.b32 	%r48, %r1, 2;
	mov.u32 	%r49, _ZZ26sgemm_thread_tile_naive_v2ILi64ELi64ELi64ELi4ELi4EEvPfS0_S0_iiiE6smem_a;
	add.s32 	%r50, %r49, %r48;
	add.s32 	%r85, %r50, %r47;
	add.s32 	%r83, %r1, %r81;
	mad.lo.s32 	%r84, %r5, %r43, %r83;
	mov.u32 	%r86, %r1;
$L__BB1_6:
	setp.ge.s32 	%p4, %r5, %r41;
	setp.ge.s32 	%p5, %r83, %r43;
	mov.f32 	%f121, 0f00000000;
	or.pred  	%p6, %p4, %p5;
	@%p6 bra 	$L__BB1_8;
	mul.wide.u32 	%rd12, %r84, 4;
	add.s64 	%rd13, %rd2, %rd12;
	ld.global.f32 	%f121, [%rd13];
$L__BB1_8:
	st.shared.f32 	[%r85], %f121;
	add.s32 	%r13, %r86, 16;
	add.s32 	%r85, %r85, 64;
	add.s32 	%r84, %r84, 16;
	add.s32 	%r83, %r83, 16;
	setp.lt.u32 	%p7, %r86, 48;
	mov.u32 	%r86, %r13;
	@%p7 bra 	$L__BB1_6;
$L__BB1_9:
	add.s32 	%r17, %r82, 16;
	setp.lt.u32 	%p8, %r82, 48;
	mov.u32 	%r82, %r17;
	@%p8 bra 	$L__BB1_4;
	mov.u32 	%r87, %r2;
$L__BB1_11:
	@%p3 bra 	$L__BB1_16;
	add.s32 	%r19, %r87, %r81;
	mul.lo.s32 	%r20, %r19, %r42;
	shl.b32 	%r51, %r87, 8;
	mov.u32 	%r52, _ZZ26sgemm_thread_tile_naive_v2ILi64ELi64ELi64ELi4ELi4EEvPfS0_S0_iiiE6smem_b;
	add.s32 	%r21, %r52, %r51;
	mov.u32 	%r88, %r1;
$L__BB1_13:
	setp.ge.s32 	%p10, %r19, %r43;
	mov.u32 	%r53, %ctaid.x;
	shl.b32 	%r55, %r53, 6;
	add.s32 	%r23, %r88, %r55;
	setp.ge.s32 	%p11, %r23, %r42;
	mov.f32 	%f122, 0f00000000;
	or.pred  	%p12, %p10, %p11;
	@%p12 bra 	$L__BB1_15;
	add.s32 	%r56, %r23, %r20;
	mul.wide.s32 	%rd14, %r56, 4;
	add.s64 	%rd15, %rd1, %rd14;
	ld.global.f32 	%f122, [%rd15];
$L__BB1_15:
	shl.b32 	%r57, %r88, 2;
	add.s32 	%r58, %r21, %r57;
	st.shared.f32 	[%r58], %f122;
	add.s32 	%r24, %r88, 16;
	setp.lt.u32 	%p13, %r88, 48;
	mov.u32 	%r88, %r24;
	@%p13 bra 	$L__BB1_13;
$L__BB1_16:
	add.s32 	%r25, %r87, 16;
	setp.lt.u32 	%p14, %r87, 48;
	mov.u32 	%r87, %r25;
	@%p14 bra 	$L__BB1_11;
$L__BB1_17:
	bar.sync 	0;
	mov.b32 	%r89, 0;
$L__BB1_18:
	shl.b32 	%r60, %r89, 2;
	mov.u32 	%r61, _ZZ26sgemm_thread_tile_naive_v2ILi64ELi64ELi64ELi4ELi4EEvPfS0_S0_iiiE6smem_a;
	add.s32 	%r62, %r61, %r60;
	shl.b32 	%r63, %r2, 10;
	add.s32 	%r64, %r62, %r63;
	ld.shared.f32 	%f73, [%r64];
	ld.shared.f32 	%f74, [%r64+256];
	ld.shared.f32 	%f75, [%r64+512];
	ld.shared.f32 	%f76, [%r64+768];
	shl.b32 	%r65, %r89, 8;
	mov.u32 	%r66, _ZZ26sgemm_thread_tile_naive_v2ILi64ELi64ELi64ELi4ELi4EEvPfS0_S0_iiiE6smem_b;
	add.s32 	%r67, %r66, %r65;
	shl.b32 	%r68, %r1, 4;
	add.s32 	%r69, %r67, %r68;
	ld.shared.f32 	%f77, [%r69];
	ld.shared.f32 	%f78, [%r69+4];
	ld.shared.f32 	%f79, [%r69+8];
	ld.shared.f32 	%f80, [%r69+12];
	fma.rn.f32 	%f81, %f73, %f77, %f130;
	fma.rn.f32 	%f82, %f73, %f78, %f129;
	fma.rn.f32 	%f83, %f73, %f79, %f128;
	fma.rn.f32 	%f84, %f73, %f80, %f127;
	fma.rn.f32 	%f85, %f74, %f77, %f126;
	fma.rn.f32 	%f86, %f74, %f78, %f125;
	fma.rn.f32 	%f87, %f74, %f79, %f124;
	fma.rn.f32 	%f88, %f74, %f80, %f123;
	fma.rn.f32 	%f89, %f75, %f77, %f131;
	fma.rn.f32 	%f90, %f75, %f78, %f132;
	fma.rn.f32 	%f91, %f75, %f79, %f133;
	fma.rn.f32 	%f92, %f75, %f80, %f134;
	fma.rn.f32 	%f93, %f76, %f77, %f135;
	fma.rn.f32 	%f94, %f76, %f78, %f136;
	fma.rn.f32 	%f95, %f76, %f79, %f137;
	fma.rn.f32 	%f96, %f76, %f80, %f138;
	ld.shared.f32 	%f97, [%r64+4];
	ld.shared.f32 	%f98, [%r64+260];
	ld.shared.f32 	%f99, [%r64+516];
	ld.shared.f32 	%f100, [%r64+772];
	ld.shared.f32 	%f101, [%r69+256];
	ld.shared.f32 	%f102, [%r69+260];
	ld.shared.f32 	%f103, [%r69+264];
	ld.shared.f32 	%f104, [%r69+268];
	fma.rn.f32 	%f130, %f97, %f101, %f81;
	fma.rn.f32 	%f129, %f97, %f102, %f82;
	fma.rn.f32 	%f128, %f97, %f103, %f83;
	fma.rn.f32 	%f127, %f97, %f104, %f84;
	fma.rn.f32 	%f126, %f98, %f101, %f85;
	fma.rn.f32 	%f125, %f98, %f102, %f86;
	fma.rn.f32 	%f124, %f98, %f103, %f87;
	fma.rn.f32 	%f123, %f98, %f104, %f88;
	fma.rn.f32 	%f131, %f99, %f101, %f89;
	fma.rn.f32 	%f132, %f99, %f102, %f90;
	fma.rn.f32 	%f133, %f99, %f103, %f91;
	fma.rn.f32 	%f134, %f99, %f104, %f92;
	fma.rn.f32 	%f135, %f100, %f101, %f93;
	fma.rn.f32 	%f136, %f100, %f102, %f94;
	fma.rn.f32 	%f137, %f100, %f103, %f95;
	fma.rn.f32 	%f138, %f100, %f104, %f96;
	add.s32 	%r89, %r89, 2;
	setp.ne.s32 	%p15, %r89, 64;
	@%p15 bra 	$L__BB1_18;
	bar.sync 	0;
	add.s32 	%r81, %r81, 64;
	setp.lt.s32 	%p16, %r81, %r43;
	@%p16 bra 	$L__BB1_2;
$L__BB1_20:
	ld.param.u64 	%rd36, [_Z26sgemm_thread_tile_naive_v2ILi64ELi64ELi64ELi4ELi4EEvPfS0_S0_iii_param_2];
	cvta.to.global.u64 	%rd3, %rd36;
	mov.u32 	%r70, %ctaid.y;
	shl.b32 	%r71, %r70, 6;
	shl.b32 	%r72, %r2, 2;
	add.s32 	%r29, %r71, %r72;
	mov.u32 	%r73, %ctaid.x;
	shl.b32 	%r74, %r73, 6;
	shl.b32 	%r75, %r1, 2;
	add.s32 	%r76, %r74, %r75;
	setp.ge.s32 	%p17, %r29, %r41;
	mul.lo.s32 	%r31, %r29, %r42;
	setp.ge.s32 	%p18, %r76, %r42;
	or.pred  	%p19, %p17, %p18;
	@%p19 bra 	$L__BB1_22;
	add.s32 	%r77, %r76, %r31;
	mul.wide.s32 	%rd16, %r77, 4;
	add.s64 	%rd17, %rd3, %rd16;
	st.global.f32 	[%rd17], %f130;
$L__BB1_22:
	add.s32 	%r32, %r76, 1;
	setp.ge.s32 	%p21, %r32, %r42;
	cvt.s64.s32 	%rd18, %r31;
	cvt.u64.u32 	%rd4, %r76;
	add.s64 	%rd19, %rd4, %rd18;
	shl.b64 	%rd20, %rd19, 2;
	add.s64 	%rd5, %rd3, %rd20;
	or.pred  	%p22, %p17, %p21;
	@%p22 bra 	$L__BB1_24;
	st.global.f32 	[%rd5+4], %f129;
$L__BB1_24:
	add.s32 	%r33, %r76, 2;
	setp.ge.s32 	%p24, %r33, %r42;
	or.pred  	%p25, %p17, %p24;
	@%p25 bra 	$L__BB1_26;
	st.global.f32 	[%rd5+8], %f128;
$L__BB1_26:
	add.s32 	%r34, %r76, 3;
	setp.ge.s32 	%p27, %r34, %r42;
	or.pred  	%p28, %p17, %p27;
	@%p28 bra 	$L__BB1_28;
	st.global.f32 	[%rd5+12], %f127;
$L__BB1_28:
	add.s32 	%r35, %r29, 1;
	setp.ge.s32 	%p30, %r35, %r41;
	add.s32 	%r36, %r31, %r42;
	or.pred  	%p31, %p30, %p18;
	@%p31 bra 	$L__BB1_30;
	add.s32 	%r78, %r76, %r36;
	mul.wide.s32 	%rd21, %r78, 4;
	add.s64 	%rd22, %rd3, %rd21;
	st.global.f32 	[%rd22], %f126;
$L__BB1_30:
	cvt.s64.s32 	%rd23, %r36;
	add.s64 	%rd24, %rd4, %rd23;
	shl.b64 	%rd25, %rd24, 2;
	add.s64 	%rd6, %rd3, %rd25;
	or.pred  	%p34, %p30, %p21;
	@%p34 bra 	$L__BB1_32;
	st.global.f32 	[%rd6+4], %f125;
$L__BB1_32:
	setp.ge.s32 	%p35, %r35, %r41;
	setp.ge.s32 	%p36, %r33, %r42;
	or.pred  	%p37, %p35, %p36;
	@%p37 bra 	$L__BB1_34;
	st.global.f32 	[%rd6+8], %f124;
$L__BB1_34:
	setp.ge.s32 	%p38, %r35, %r41;
	setp.ge.s32 	%p39, %r34, %r42;
	or.pred  	%p40, %p38, %p39;
	@%p40 bra 	$L__BB1_36;
	st.global.f32 	[%rd6+12], %f123;
$L__BB1_36:
	setp.ge.s32 	%p41, %r76, %r42;
	add.s32 	%r37, %r29, 2;
	setp.ge.s32 	%p42, %r37, %r41;
	add.s32 	%r38, %r36, %r42;
	or.pred  	%p43, %p42, %p41;
	@%p43 bra 	$L__BB1_38;
	add.s32 	%r79, %r76, %r38;
	mul.wide.s32 	%rd26, %r79, 4;
	add.s64 	%rd27, %rd3, %rd26;
	st.global.f32 	[%rd27], %f131;
$L__BB1_38:
	setp.ge.s32 	%p44, %r37, %r41;
	setp.ge.s32 	%p45, %r32, %r42;
	cvt.s64.s32 	%rd28, %r38;
	add.s64 	%rd29, %rd4, %rd28;
	shl.b64 	%rd30, %rd29, 2;
	add.s64 	%rd7, %rd3, %rd30;
	or.pred  	%p46, %p44, %p45;
	@%p46 bra 	$L__BB1_40;
	st.global.f32 	[%rd7+4], %f132;
$L__BB1_40:
	setp.ge.s32 	%p47, %r37, %r41;
	setp.ge.s32 	%p48, %r33, %r42;
	or.pred  	%p49, %p47, %p48;
	@%p49 bra 	$L__BB1_42;
	st.global.f32 	[%rd7+8], %f133;
$L__BB1_42:
	setp.ge.s32 	%p50, %r37, %r41;
	setp.ge.s32 	%p51, %r34, %r42;
	or.pred  	%p52, %p50, %p51;
	@%p52 bra 	$L__BB1_44;
	st.global.f32 	[%rd7+12], %f134;
$L__BB1_44:
	setp.ge.s32 	%p53, %r76, %r42;
	add.s32 	%r39, %r29, 3;
	setp.ge.s32 	%p54, %r39, %r41;
	add.s32 	%r40, %r38, %r42;
	or.pred  	%p55, %p54, %p53;
	@%p55 bra 	$L__BB1_46;
	add.s32 	%r80, %r76, %r40;
	mul.wide.s32 	%rd31, %r80, 4;
	add.s64 	%rd32, %rd3, %rd31;
	st.global.f32 	[%rd32], %f135;
$L__BB1_46:
	setp.ge.s32 	%p56, %r39, %r41;
	setp.ge.s32 	%p57, %r32, %r42;
	cvt.s64.s32 	%rd33, %r40;
	add.s64 	%rd34, %rd4, %rd33;
	shl.b64 	%rd35, %rd34, 2;
	add.s64 	%rd8, %rd3, %rd35;
	or.pred  	%p58, %p56, %p57;
	@%p58 bra 	$L__BB1_48;
	st.global.f32 	[%rd8+4], %f136;
$L__BB1_48:
	setp.ge.s32 	%p59, %r39, %r41;
	setp.ge.s32 	%p60, %r33, %r42;
	or.pred  	%p61, %p59, %p60;
	@%p61 bra 	$L__BB1_50;
	st.global.f32 	[%rd8+8], %f137;
$L__BB1_50:
	setp.ge.s32 	%p62, %r39, %r41;
	setp.ge.s32 	%p63, %r34, %r42;
	or.pred  	%p64, %p62, %p63;
	@%p64 bra 	$L__BB1_52;
	st.global.f32 	[%rd8+12], %f138;
$L__BB1_52:
	ret;

}
	// .globl	_Z37sgemm_thread_tile_coalesced_access_v3ILi64ELi64ELi64ELi4ELi4EEvPfS0_S0_iii
.visible .entry _Z37sgemm_thread_tile_coalesced_access_v3ILi64ELi64ELi64ELi4ELi4EEvPfS0_S0_iii(
	.param .u64 .ptr .align 1 _Z37sgemm_thread_tile_coalesced_access_v3ILi64ELi64ELi64ELi4ELi4EEvPfS0_S0_iii_param_0,
	.param .u64 .ptr .align 1 _Z37sgemm_thread_tile_coalesced_access_v3ILi64ELi64ELi64ELi4ELi4EEvPfS0_S0_iii_param_1,
	.param .u64 .ptr .align 1 _Z37sgemm_thread_tile_coalesced_access_v3ILi64ELi64ELi64ELi4ELi4EEvPfS0_S0_iii_param_2,
	.param .u32 _Z37sgemm_thread_tile_coalesced_access_v3ILi64ELi64ELi64ELi4ELi4EEvPfS0_S0_iii_param_3,
	.param .u32 _Z37sgemm_thread_tile_coalesced_access_v3ILi64ELi64ELi64ELi4ELi4EEvPfS0_S0_iii_param_4,
	.param .u32 _Z37sgemm_thread_tile_coalesced_access_v3ILi64ELi64ELi64ELi4ELi4EEvPfS0_S0_iii_param_5
)
{
	.reg .pred 	%p<148>;
	.reg .b32 	%r<138>;
	.reg .b32 	%f<275>;
	.reg .b64 	%rd<80>;
	// demoted variable
	.shared .align 4 .b8 _ZZ37sgemm_thread_tile_coalesced_access_v3ILi64ELi64ELi64ELi4ELi4EEvPfS0_S0_iiiE6smem_a[16384];
	// demoted variable
	.shared .align 4 .b8 _ZZ37sgemm_thread_tile_coalesced_access_v3ILi64ELi64ELi64ELi4ELi4EEvPfS0_S0_iiiE6smem_b[16384];
	ld.param.u64 	%rd19, [_Z37sgemm_thread_tile_coalesced_access_v3ILi64ELi64ELi64ELi4ELi4EEvPfS0_S0_iii_param_0];
	ld.param.u64 	%rd20, [_Z37sgemm_thread_tile_coalesced_access_v3ILi64ELi64ELi64ELi4ELi4EEvPfS0_S0_iii_param_1];
	ld.param.u64 	%rd21, [_Z37sgemm_thread_tile_coalesced_access_v3ILi64ELi64ELi64ELi4ELi4EEvPfS0_S0_iii_param_2];
	ld.param.u32 	%r47, [_Z37sgemm_thread_tile_coalesced_access_v3ILi64ELi64ELi64ELi4ELi4EEvPfS0_S0_iii_param_3];
	ld.param.u32 	%r48, [_Z37sgemm_thread_tile_coalesced_access_v3ILi64ELi64ELi64ELi4ELi4EEvPfS0_S0_iii_param_4];
	ld.param.u32 	%r49, [_Z37sgemm_thread_tile_coalesced_access_v3ILi64ELi64ELi64ELi4ELi4EEvPfS0_S0_iii_param_5];
	cvta.to.global.u64 	%rd1, %rd19;
	cvta.to.global.u64 	%rd2, %rd20;
	cvta.to.global.u64 	%rd3, %rd21;
	mov.u32 	%r1, %ctaid.x;
	mov.u32 	%r2, %ctaid.y;
	mov.u32 	%r3, %tid.x;
	mov.u32 	%r4, %tid.y;
	setp.lt.s32 	%p1, %r49, 1;
	mov.f32 	%f243, 0f00000000;
	mov.f32 	%f244, %f243;
	mov.f32 	%f245, %f243;
	mov.f32 	%f246, %f243;
	mov.f32 	%f247, %f243;
	mov.f32 	%f248, %f243;
	mov.f32 	%f249, %f243;
	mov.f32 	%f250, %f243;
	mov.f32 	%f251, %f243;
	mov.f32 	%f252, %f243;
	mov.f32 	%f253, %f243;
	mov.f32 	%f254, %f243;
	mov.f32 	%f255, %f243;
	mov.f32 	%f256, %f243;
	mov.f32 	%f257, %f243;
	mov.f32 	%f258, %f243;
	@%p1 bra 	$L__BB2_69;
	shl.b32 	%r51, %r2, 6;
	shl.b32 	%r52, %r4, 2;
	add.s32 	%r5, %r51, %r52;
	shl.b32 	%r53, %r3, 2;
	shl.b32 	%r54, %r1, 6;
	add.s32 	%r6, %r54, %r53;
	mul.lo.s32 	%r7, %r5, %r49;
	shl.b32 	%r55, %r4, 10;
	mov.u32 	%r56, _ZZ37sgemm_thread_tile_coalesced_access_v3ILi64ELi64ELi64ELi4ELi4EEvPfS0_S0_iiiE6smem_a;
	add.s32 	%r57, %r56, %r55;
	shl.b32 	%r58, %r3, 4;
	add.s32 	%r8, %r57, %r58;
	add.s32 	%r9, %r7, %r49;
	add.s32 	%r10, %r9, %r49;
	add.s32 	%r11, %r10, %r49;
	mov.u32 	%r59, _ZZ37sgemm_thread_tile_coalesced_access_v3ILi64ELi64ELi64ELi4ELi4EEvPfS0_S0_iiiE6smem_b;
	add.s32 	%r60, %r59, %r55;
	add.s32 	%r12, %r60, %r58;
	mov.b32 	%r134, 0;
	mov.f32 	%f243, 0f00000000;
	cvt.u64.u32 	%rd27, %r9;
	add.s32 	%r87, %r6, 2;
	add.s32 	%r89, %r6, 3;
	add.s32 	%r93, %r6, 1;
$L__BB2_2:
	setp.ge.s32 	%p2, %r5, %r47;
	mov.u32 	%r61, %tid.x;
	shl.b32 	%r63, %r61, 2;
	add.s32 	%r14, %r134, %r63;
	setp.ge.s32 	%p3, %r14, %r49;
	mov.f32 	%f211, 0f00000000;
	or.pred  	%p4, %p2, %p3;
	@%p4 bra 	$L__BB2_4;
	add.s32 	%r64, %r14, %r7;
	mul.wide.u32 	%rd22, %r64, 4;
	add.s64 	%rd23, %rd1, %rd22;
	ld.global.f32 	%f211, [%rd23];
$L__BB2_4:
	st.shared.f32 	[%r8], %f211;
	add.s32 	%r15, %r14, 1;
	setp.ge.s32 	%p6, %r15, %r49;
	add.s32 	%r65, %r14, %r7;
	mul.wide.u32 	%rd24, %r65, 4;
	add.s64 	%rd4, %rd1, %rd24;
	mov.f32 	%f212, 0f00000000;
	or.pred  	%p7, %p2, %p6;
	@%p7 bra 	$L__BB2_6;
	ld.global.f32 	%f212, [%rd4+4];
$L__BB2_6:
	st.shared.f32 	[%r8+4], %f212;
	add.s32 	%r16, %r14, 2;
	setp.ge.s32 	%p9, %r16, %r49;
	mov.f32 	%f213, 0f00000000;
	or.pred  	%p10, %p2, %p9;
	@%p10 bra 	$L__BB2_8;
	ld.global.f32 	%f213, [%rd4+8];
$L__BB2_8:
	st.shared.f32 	[%r8+8], %f213;
	add.s32 	%r17, %r14, 3;
	setp.ge.s32 	%p12, %r17, %r49;
	mov.f32 	%f214, 0f00000000;
	or.pred  	%p13, %p2, %p12;
	@%p13 bra 	$L__BB2_10;
	ld.global.f32 	%f214, [%rd4+12];
$L__BB2_10:
	add.s32 	%r66, %r5, 1;
	setp.ge.s32 	%p15, %r66, %r47;
	st.shared.f32 	[%r8+12], %f214;
	mov.f32 	%f215, 0f00000000;
	or.pred  	%p16, %p15, %p3;
	@%p16 bra 	$L__BB2_12;
	add.s32 	%r67, %r14, %r9;
	mul.wide.u32 	%rd25, %r67, 4;
	add.s64 	%rd26, %rd1, %rd25;
	ld.global.f32 	%f215, [%rd26];
$L__BB2_12:
	add.s32 	%r68, %r5, 1;
	setp.ge.s32 	%p18, %r68, %r47;
	st.shared.f32 	[%r8+256], %f215;
	cvt.u64.u32 	%rd5, %r14;
	add.s64 	%rd28, %rd5, %rd27;
	shl.b64 	%rd29, %rd28, 2;
	add.s64 	%rd6, %rd1, %rd29;
	mov.f32 	%f216, 0f00000000;
	or.pred  	%p19, %p18, %p6;
	@%p19 bra 	$L__BB2_14;
	ld.global.f32 	%f216, [%rd6+4];
$L__BB2_14:
	add.s32 	%r69, %r5, 1;
	setp.ge.s32 	%p21, %r69, %r47;
	st.shared.f32 	[%r8+260], %f216;
	mov.f32 	%f217, 0f00000000;
	or.pred  	%p22, %p21, %p9;
	@%p22 bra 	$L__BB2_16;
	ld.global.f32 	%f217, [%rd6+8];
$L__BB2_16:
	add.s32 	%r70, %r5, 1;
	setp.ge.s32 	%p24, %r70, %r47;
	st.shared.f32 	[%r8+264], %f217;
	mov.f32 	%f218, 0f00000000;
	or.pred  	%p25, %p24, %p12;
	@%p25 bra 	$L__BB2_18;
	ld.global.f32 	%f218, [%rd6+12];
$L__BB2_18:
	setp.ge.s32 	%p26, %r14, %r49;
	add.s32 	%r71, %r5, 2;
	setp.ge.s32 	%p27, %r71, %r47;
	st.shared.f32 	[%r8+268], %f218;
	mov.f32 	%f219, 0f00000000;
	or.pred  	%p28, %p27, %p26;
	@%p28 bra 	$L__BB2_20;
	add.s32 	%r72, %r14, %r10;
	mul.wide.u32 	%rd30, %r72, 4;
	add.s64 	%rd31, %rd1, %rd30;
	ld.global.f32 	%f219, [%rd31];
$L__BB2_20:
	setp.ge.s32 	%p29, %r15, %r49;
	add.s32 	%r73, %r5, 2;
	setp.ge.s32 	%p30, %r73, %r47;
	st.shared.f32 	[%r8+512], %f219;
	cvt.u64.u32 	%rd32, %r10;
	add.s64 	%rd33, %rd5, %rd32;
	shl.b64 	%rd34, %rd33, 2;
	add.s64 	%rd7, %rd1, %rd34;
	mov.f32 	%f220, 0f00000000;
	or.pred  	%p31, %p30, %p29;
	@%p31 bra 	$L__BB2_22;
	ld.global.f32 	%f220, [%rd7+4];
$L__BB2_22:
	setp.ge.s32 	%p32, %r16, %r49;
	add.s32 	%r74, %r5, 2;
	setp.ge.s32 	%p33, %r74, %r47;
	st.shared.f32 	[%r8+516], %f220;
	mov.f32 	%f221, 0f00000000;
	or.pred  	%p34, %p33, %p32;
	@%p34 bra 	$L__BB2_24;
	ld.global.f32 	%f221, [%rd7+8];
$L__BB2_24:
	setp.ge.s32 	%p35, %r17, %r49;
	add.s32 	%r75, %r5, 2;
	setp.ge.s32 	%p36, %r75, %r47;
	st.shared.f32 	[%r8+520], %f221;
	mov.f32 	%f222, 0f00000000;
	or.pred  	%p37, %p36, %p35;
	@%p37 bra 	$L__BB2_26;
	ld.global.f32 	%f222, [%rd7+12];
$L__BB2_26:
	add.s32 	%r76, %r5, 3;
	setp.ge.s32 	%p39, %r76, %r47;
	st.shared.f32 	[%r8+524], %f222;
	mov.f32 	%f223, 0f00000000;
	or.pred  	%p40, %p39, %p26;
	@%p40 bra 	$L__BB2_28;
	add.s32 	%r77, %r14, %r11;
	mul.wide.u32 	%rd35, %r77, 4;
	add.s64 	%rd36, %rd1, %rd35;
	ld.global.f32 	%f223, [%rd36];
$L__BB2_28:
	add.s32 	%r78, %r5, 3;
	setp.ge.s32 	%p42, %r78, %r47;
	st.shared.f32 	[%r8+768], %f223;
	cvt.u64.u32 	%rd37, %r11;
	add.s64 	%rd38, %rd5, %rd37;
	shl.b64 	%rd39, %rd38, 2;
	add.s64 	%rd8, %rd1, %rd39;
	mov.f32 	%f224, 0f00000000;
	or.pred  	%p43, %p42, %p29;
	@%p43 bra 	$L__BB2_30;
	ld.global.f32 	%f224, [%rd8+4];
$L__BB2_30:
	st.shared.f32 	[%r8+772], %f224;
	mov.f32 	%f225, 0f00000000;
	or.pred  	%p46, %p42, %p32;
	@%p46 bra 	$L__BB2_32;
	ld.global.f32 	%f225, [%rd8+8];
$L__BB2_32:
	st.shared.f32 	[%r8+776], %f225;
	mov.f32 	%f226, 0f00000000;
	or.pred  	%p49, %p42, %p35;
	@%p49 bra 	$L__BB2_34;
	ld.global.f32 	%f226, [%rd8+12];
$L__BB2_34:
	setp.ge.s32 	%p50, %r6, %r48;
	st.shared.f32 	[%r8+780], %f226;
	shl.b32 	%r82, %r4, 2;
	add.s32 	%r18, %r134, %r82;
	setp.ge.s32 	%p51, %r18, %r49;
	mul.lo.s32 	%r19, %r18, %r48;
	mov.f32 	%f227, 0f00000000;
	or.pred  	%p52, %p51, %p50;
	@%p52 bra 	$L__BB2_36;
	add.s32 	%r83, %r6, %r19;
	mul.wide.s32 	%rd40, %r83, 4;
	add.s64 	%rd41, %rd2, %rd40;
	ld.global.f32 	%f227, [%rd41];
$L__BB2_36:
	add.s32 	%r85, %r6, 1;
	setp.ge.s32 	%p54, %r85, %r48;
	st.shared.f32 	[%r12], %f227;
	cvt.s64.s32 	%rd42, %r19;
	cvt.u64.u32 	%rd9, %r6;
	add.s64 	%rd43, %rd9, %rd42;
	shl.b64 	%rd44, %rd43, 2;
	add.s64 	%rd10, %rd2, %rd44;
	mov.f32 	%f228, 0f00000000;
	or.pred  	%p55, %p51, %p54;
	@%p55 bra 	$L__BB2_38;
	ld.global.f32 	%f228, [%rd10+4];
$L__BB2_38:
	setp.ge.s32 	%p57, %r87, %r48;
	st.shared.f32 	[%r12+4], %f228;
	mov.f32 	%f229, 0f00000000;
	or.pred  	%p58, %p51, %p57;
	@%p58 bra 	$L__BB2_40;
	ld.global.f32 	%f229, [%rd10+8];
$L__BB2_40:
	setp.ge.s32 	%p60, %r89, %r48;
	st.shared.f32 	[%r12+8], %f229;
	mov.f32 	%f230, 0f00000000;
	or.pred  	%p61, %p51, %p60;
	@%p61 bra 	$L__BB2_42;
	ld.global.f32 	%f230, [%rd10+12];
$L__BB2_42:
	st.shared.f32 	[%r12+12], %f230;
	add.s32 	%r20, %r18, 1;
	setp.ge.s32 	%p63, %r20, %r49;
	add.s32 	%r21, %r19, %r48;
	mov.f32 	%f231, 0f00000000;
	or.pred  	%p64, %p63, %p50;
	@%p64 bra 	$L__BB2_44;
	add.s32 	%r91, %r6, %r21;
	mul.wide.s32 	%rd45, %r91, 4;
	add.s64 	%rd46, %rd2, %rd45;
	ld.global.f32 	%f231, [%rd46];
$L__BB2_44:
	setp.ge.s32 	%p66, %r93, %r48;
	st.shared.f32 	[%r12+256], %f231;
	cvt.s64.s32 	%rd47, %r21;
	add.s64 	%rd48, %rd9, %rd47;
	shl.b64 	%rd49, %rd48, 2;
	add.s64 	%rd11, %rd2, %rd49;
	mov.f32 	%f232, 0f00000000;
	or.pred  	%p67, %p63, %p66;
	@%p67 bra 	$L__BB2_46;
	ld.global.f32 	%f232, [%rd11+4];
$L__BB2_46:
	st.shared.f32 	[%r12+260], %f232;
	mov.f32 	%f233, 0f00000000;
	or.pred  	%p70, %p63, %p57;
	@%p70 bra 	$L__BB2_48;
	ld.global.f32 	%f233, [%rd11+8];
$L__BB2_48:
	st.shared.f32 	[%r12+264], %f233;
	mov.f32 	%f234, 0f00000000;
	or.pred  	%p73, %p63, %p60;
	@%p73 bra 	$L__BB2_50;
	ld.global.f32 	%f234, [%rd11+12];
$L__BB2_50:
	st.shared.f32 	[%r12+268], %f234;
	add.s32 	%r22, %r18, 2;
	setp.ge.s32 	%p75, %r22, %r49;
	add.s32 	%r23, %r21, %r48;
	mov.f32 	%f235, 0f00000000;
	or.pred  	%p76, %p75, %p50;
	@%p76 bra 	$L__BB2_52;
	add.s32 	%r99, %r6, %r23;
	mul.wide.s32 	%rd50, %r99, 4;
	add.s64 	%rd51, %rd2, %rd50;
	ld.global.f32 	%f235, [%rd51];
$L__BB2_52:
	setp.ge.s32 	%p78, %r93, %r48;
	st.shared.f32 	[%r12+512], %f235;
	cvt.s64.s32 	%rd52, %r23;
	add.s64 	%rd53, %rd9, %rd52;
	shl.b64 	%rd54, %rd53, 2;
	add.s64 	%rd12, %rd2, %rd54;
	mov.f32 	%f236, 0f00000000;
	or.pred  	%p79, %p75, %p78;
	@%p79 bra 	$L__BB2_54;
	ld.global.f32 	%f236, [%rd12+4];
$L__BB2_54:
	setp.ge.s32 	%p81, %r87, %r48;
	st.shared.f32 	[%r12+516], %f236;
	mov.f32 	%f237, 0f00000000;
	or.pred  	%p82, %p75, %p81;
	@%p82 bra 	$L__BB2_56;
	ld.global.f32 	%f237, [%rd12+8];
$L__BB2_56:
	setp.ge.s32 	%p84, %r89, %r48;
	st.shared.f32 	[%r12+520], %f237;
	mov.f32 	%f238, 0f00000000;
	or.pred  	%p85, %p75, %p84;
	@%p85 bra 	$L__BB2_58;
	ld.global.f32 	%f238, [%rd12+12];
$L__BB2_58:
	setp.ge.s32 	%p86, %r6, %r48;
	st.shared.f32 	[%r12+524], %f238;
	add.s32 	%r24, %r18, 3;
	setp.ge.s32 	%p87, %r24, %r49;
	add.s32 	%r25, %r23, %r48;
	mov.f32 	%f239, 0f00000000;
	or.pred  	%p88, %p87, %p86;
	@%p88 bra 	$L__BB2_60;
	add.s32 	%r107, %r6, %r25;
	mul.wide.s32 	%rd55, %r107, 4;
	add.s64 	%rd56, %rd2, %rd55;
	ld.global.f32 	%f239, [%rd56];
$L__BB2_60:
	st.shared.f32 	[%r12+768], %f239;
	cvt.s64.s32 	%rd57, %r25;
	add.s64 	%rd58, %rd9, %rd57;
	shl.b64 	%rd59, %rd58, 2;
	add.s64 	%rd13, %rd2, %rd59;
	mov.f32 	%f240, 0f00000000;
	or.pred  	%p91, %p87, %p78;
	@%p91 bra 	$L__BB2_62;
	ld.global.f32 	%f240, [%rd13+4];
$L__BB2_62:
	st.shared.f32 	[%r12+772], %f240;
	mov.f32 	%f241, 0f00000000;
	or.pred  	%p94, %p87, %p81;
	@%p94 bra 	$L__BB2_64;
	ld.global.f32 	%f241, [%rd13+8];
$L__BB2_64:
	st.shared.f32 	[%r12+776], %f241;
	mov.f32 	%f242, 0f00000000;
	or.pred  	%p97, %p87, %p84;
	@%p97 bra 	$L__BB2_66;
	ld.global.f32 	%f242, [%rd13+12];
$L__BB2_66:
	mov.u32 	%r115, %tid.x;
	shl.b32 	%r116, %r115, 4;
	mov.u32 	%r117, _ZZ37sgemm_thread_tile_coalesced_access_v3ILi64ELi64ELi64ELi4ELi4EEvPfS0_S0_iiiE6smem_b;
	add.s32 	%r118, %r116, %r117;
	add.s32 	%r136, %r118, 256;
	shl.b32 	%r119, %r4, 10;
	mov.u32 	%r120, _ZZ37sgemm_thread_tile_coalesced_access_v3ILi64ELi64ELi64ELi4ELi4EEvPfS0_S0_iiiE6smem_a;
	add.s32 	%r121, %r119, %r120;
	add.s32 	%r135, %r121, 512;
	st.shared.f32 	[%r12+780], %f242;
	bar.sync 	0;
	mov.b32 	%r137, 256;
$L__BB2_67:
	ld.shared.f32 	%f163, [%r135+-512];
	ld.shared.f32 	%f164, [%r135+-256];
	ld.shared.f32 	%f165, [%r135];
	ld.shared.f32 	%f166, [%r135+256];
	ld.shared.f32 	%f167, [%r136+-256];
	ld.shared.f32 	%f168, [%r136+-252];
	ld.shared.f32 	%f169, [%r136+-248];
	ld.shared.f32 	%f170, [%r136+-244];
	fma.rn.f32 	%f171, %f163, %f167, %f250;
	fma.rn.f32 	%f172, %f163, %f168, %f249;
	fma.rn.f32 	%f173, %f163, %f169, %f248;
	fma.rn.f32 	%f174, %f163, %f170, %f247;
	fma.rn.f32 	%f175, %f164, %f167, %f246;
	fma.rn.f32 	%f176, %f164, %f168, %f245;
	fma.rn.f32 	%f177, %f164, %f169, %f244;
	fma.rn.f32 	%f178, %f164, %f170, %f243;
	fma.rn.f32 	%f179, %f165, %f167, %f251;
	fma.rn.f32 	%f180, %f165, %f168, %f252;
	fma.rn.f32 	%f181, %f165, %f169, %f253;
	fma.rn.f32 	%f182, %f165, %f170, %f254;
	fma.rn.f32 	%f183, %f166, %f167, %f255;
	fma.rn.f32 	%f184, %f166, %f168, %f256;
	fma.rn.f32 	%f185, %f166, %f169, %f257;
	fma.rn.f32 	%f186, %f166, %f170, %f258;
	ld.shared.f32 	%f187, [%r135+-508];
	ld.shared.f32 	%f188, [%r135+-252];
	ld.shared.f32 	%f189, [%r135+4];
	ld.shared.f32 	%f190, [%r135+260];
	ld.shared.f32 	%f191, [%r136];
	ld.shared.f32 	%f192, [%r136+4];
	ld.shared.f32 	%f193, [%r136+8];
	ld.shared.f32 	%f194, [%r136+12];
	fma.rn.f32 	%f250, %f187, %f191, %f171;
	fma.rn.f32 	%f249, %f187, %f192, %f172;
	fma.rn.f32 	%f248, %f187, %f193, %f173;
	fma.rn.f32 	%f247, %f187, %f194, %f174;
	fma.rn.f32 	%f246, %f188, %f191, %f175;
	fma.rn.f32 	%f245, %f188, %f192, %f176;
	fma.rn.f32 	%f244, %f188, %f193, %f177;
	fma.rn.f32 	%f243, %f188, %f194, %f178;
	fma.rn.f32 	%f251, %f189, %f191, %f179;
	fma.rn.f32 	%f252, %f189, %f192, %f180;
	fma.rn.f32 	%f253, %f189, %f193, %f181;
	fma.rn.f32 	%f254, %f189, %f194, %f182;
	fma.rn.f32 	%f255, %f190, %f191, %f183;
	fma.rn.f32 	%f256, %f190, %f192, %f184;
	fma.rn.f32 	%f257, %f190, %f193, %f185;
	fma.rn.f32 	%f258, %f190, %f194, %f186;
	add.s32 	%r137, %r137, 512;
	add.s32 	%r136, %r136, 512;
	add.s32 	%r135, %r135, 8;
	setp.ne.s32 	%p98, %r137, 16640;
	@%p98 bra 	$L__BB2_67;
	bar.sync 	0;
	add.s32 	%r134, %r134, 64;
	setp.lt.s32 	%p99, %r134, %r49;
	@%p99 bra 	$L__BB2_2;
$L__BB2_69:
	mov.u32 	%r122, %ctaid.y;
	shl.b32 	%r123, %r122, 6;
	shl.b32 	%r124, %r4, 2;
	add.s32 	%r35, %r123, %r124;
	mov.u32 	%r125, %ctaid.x;
	shl.b32 	%r126, %r125, 6;
	mov.u32 	%r127, %tid.x;
	shl.b32 	%r128, %r127, 2;
	add.s32 	%r129, %r126, %r128;
	setp.ge.s32 	%p100, %r35, %r47;
	mul.lo.s32 	%r37, %r35, %r48;
	setp.ge.s32 	%p101, %r129, %r48;
	or.pred  	%p102, %p100, %p101;
	@%p102 bra 	$L__BB2_71;
	add.s32 	%r130, %r129, %r37;
	mul.wide.s32 	%rd60, %r130, 4;
	add.s64 	%rd61, %rd3, %rd60;
	st.global.f32 	[%rd61], %f250;
$L__BB2_71:
	setp.ge.s32 	%p103, %r35, %r47;
	add.s32 	%r38, %r129, 1;
	setp.ge.s32 	%p104, %r38, %r48;
	cvt.s64.s32 	%rd62, %r37;
	cvt.u64.u32 	%rd14, %r129;
	add.s64 	%rd63, %rd14, %rd62;
	shl.b64 	%rd64, %rd63, 2;
	add.s64 	%rd15, %rd3, %rd64;
	or.pred  	%p105, %p103, %p104;
	@%p105 bra 	$L__BB2_73;
	st.global.f32 	[%rd15+4], %f249;
$L__BB2_73:
	setp.ge.s32 	%p106, %r35, %r47;
	add.s32 	%r39, %r129, 2;
	setp.ge.s32 	%p107, %r39, %r48;
	or.pred  	%p108, %p106, %p107;
	@%p108 bra 	$L__BB2_75;
	st.global.f32 	[%rd15+8], %f248;
$L__BB2_75:
	setp.ge.s32 	%p109, %r35, %r47;
	add.s32 	%r40, %r129, 3;
	setp.ge.s32 	%p110, %r40, %r48;
	or.pred  	%p111, %p109, %p110;
	@%p111 bra 	$L__BB2_77;
	st.global.f32 	[%rd15+12], %f247;
$L__BB2_77:
	setp.ge.s32 	%p112, %r129, %r48;
	add.s32 	%r41, %r35, 1;
	setp.ge.s32 	%p113, %r41, %r47;
	add.s32 	%r42, %r37, %r48;
	or.pred  	%p114, %p113, %p112;
	@%p114 bra 	$L__BB2_79;
	add.s32 	%r131, %r129, %r42;
	mul.wide.s32 	%rd65, %r131, 4;
	add.s64 	%rd66, %rd3, %rd65;
	st.global.f32 	[%rd66], %f246;
$L__BB2_79:
	setp.ge.s32 	%p115, %r41, %r47;
	setp.ge.s32 	%p116, %r38, %r48;
	cvt.s64.s32 	%rd67, %r42;
	add.s64 	%rd68, %rd14, %rd67;
	shl.b64 	%rd69, %rd68, 2;
	add.s64 	%rd16, %rd3, %rd69;
	or.pred  	%p117, %p115, %p116;
	@%p117 bra 	$L__BB2_81;
	st.global.f32 	[%rd16+4], %f245;
$L__BB2_81:
	setp.ge.s32 	%p118, %r41, %r47;
	setp.ge.s32 	%p119, %r39, %r48;
	or.pred  	%p120, %p118, %p119;
	@%p120 bra 	$L__BB2_83;
	st.global.f32 	[%rd16+8], %f244;
$L__BB2_83:
	setp.ge.s32 	%p121, %r41, %r47;
	setp.ge.s32 	%p122, %r40, %r48;
	or.pred  	%p123, %p121, %p122;
	@%p123 bra 	$L__BB2_85;
	st.global.f32 	[%rd16+12], %f243;
$L__BB2_85:
	setp.ge.s32 	%p124, %r129, %r48;
	add.s32 	%r43, %r35, 2;
	setp.ge.s32 	%p125, %r43, %r47;
	add.s32 	%r44, %r42, %r48;
	or.pred  	%p126, %p125, %p124;
	@%p126 bra 	$L__BB2_87;
	add.s32 	%r132, %r129, %r44;
	mul.wide.s32 	%rd70, %r132, 4;
	add.s64 	%rd71, %rd3, %rd70;
	st.global.f32 	[%rd71], %f251;
$L__BB2_87:
	setp.ge.s32 	%p127, %r43, %r47;
	setp.ge.s32 	%p128, %r38, %r48;
	cvt.s64.s32 	%rd72, %r44;
	add.s64 	%rd73, %rd14, %rd72;
	shl.b64 	%rd74, %rd73, 2;
	add.s64 	%rd17, %rd3, %rd74;
	or.pred  	%p129, %p127, %p128;
	@%p129 bra 	$L__BB2_89;
	st.global.f32 	[%rd17+4], %f252;
$L__BB2_89:
	setp.ge.s32 	%p130, %r43, %r47;
	setp.ge.s32 	%p131, %r39, %r48;
	or.pred  	%p132, %p130, %p131;
	@%p132 bra 	$L__BB2_91;
	st.global.f32 	[%rd17+8], %f253;
$L__BB2_91:
	setp.ge.s32 	%p133, %r43, %r47;
	setp.ge.s32 	%p134, %r40, %r48;
	or.pred  	%p135, %p133, %p134;
	@%p135 bra 	$L__BB2_93;
	st.global.f32 	[%rd17+12], %f254;
$L__BB2_93:
	setp.ge.s32 	%p136, %r129, %r48;
	add.s32 	%r45, %r35, 3;
	setp.ge.s32 	%p137, %r45, %r47;
	add.s32 	%r46, %r44, %r48;
	or.pred  	%p138, %p137, %p136;
	@%p138 bra 	$L__BB2_95;
	add.s32 	%r133, %r129, %r46;
	mul.wide.s32 	%rd75, %r133, 4;
	add.s64 	%rd76, %rd3, %rd75;
	st.global.f32 	[%rd76], %f255;
$L__BB2_95:
	setp.ge.s32 	%p139, %r45, %r47;
	setp.ge.s32 	%p140, %r38, %r48;
	cvt.s64.s32 	%rd77, %r46;
	add.s64 	%rd78, %rd14, %rd77;
	shl.b64 	%rd79, %rd78, 2;
	add.s64 	%rd18, %rd3, %rd79;
	or.pred  	%p141, %p139, %p140;
	@%p141 bra 	$L__BB2_97;
	st.global.f32 	[%rd18+4], %f256;
$L__BB2_97:
	setp.ge.s32 	%p142, %r45, %r47;
	setp.ge.s32 	%p143, %r39, %r48;
	or.pred  	%p144, %p142, %p143;
	@%p144 bra 	$L__BB2_99;
	st.global.f32 	[%rd18+8], %f257;
$L__BB2_99:
	setp.ge.s32 	%p145, %r45, %r47;
	setp.ge.s32 	%p146, %r40, %r48;
	or.pred  	%p147, %p145, %p146;
	@%p147 bra 	$L__BB2_101;
	st.global.f32 	[%rd18+12], %f258;
$L__BB2_101:
	ret;

}
	// .globl	_Z15sgemm_optimizedILi64ELi64ELi64ELi4ELi4EEvPfS0_S0_iii
.visible .entry _Z15sgemm_optimizedILi64ELi64ELi64ELi4ELi4EEvPfS0_S0_iii(
	.param .u64 .ptr .align 1 _Z15sgemm_optimizedILi64ELi64ELi64ELi4ELi4EEvPfS0_S0_iii_param_0,
	.param .u64 .ptr .align 1 _Z15sgemm_optimizedILi64ELi64ELi64ELi4ELi4EEvPfS0_S0_iii_param_1,
	.param .u64 .ptr .align 1 _Z15sgemm_optimizedILi64ELi64ELi64ELi4ELi4EEvPfS0_S0_iii_param_2,
	.param .u32 _Z15sgemm_optimizedILi64ELi64ELi64ELi4ELi4EEvPfS0_S0_iii_param_3,
	.param .u32 _Z15sgemm_optimizedILi64ELi64ELi64ELi4ELi4EEvPfS0_S0_iii_param_4,
	.param .u32 _Z15sgemm_optimizedILi64ELi64ELi64ELi4ELi4EEvPfS0_S0_iii_param_5
)
{
	.reg .pred 	%p<120>;
	.reg .b32 	%r<310>;
	.reg .b32 	%f<275>;
	.reg .b64 	%rd<99>;
	// demoted variable
	.shared .align 4 .b8 _ZZ15sgemm_optimizedILi64ELi64ELi64ELi4ELi4EEvPfS0_S0_iiiE6smem_a[16384];
	// demoted variable
	.shared .align 4 .b8 _ZZ15sgemm_optimizedILi64ELi64ELi64ELi4ELi4EEvPfS0_S0_iiiE6smem_b[16384];
	ld.param.u64 	%rd8, [_Z15sgemm_optimizedILi64ELi64ELi64ELi4ELi4EEvPfS0_S0_iii_param_0];
	ld.param.u64 	%rd9, [_Z15sgemm_optimizedILi64ELi64ELi64ELi4ELi4EEvPfS0_S0_iii_param_1];
	ld.param.u64 	%rd10, [_Z15sgemm_optimizedILi64ELi64ELi64ELi4ELi4EEvPfS0_S0_iii_param_2];
	ld.param.u32 	%r141, [_Z15sgemm_optimizedILi64ELi64ELi64ELi4ELi4EEvPfS0_S0_iii_param_3];
	ld.param.u32 	%r142, [_Z15sgemm_optimizedILi64ELi64ELi64ELi4ELi4EEvPfS0_S0_iii_param_4];
	ld.param.u32 	%r143, [_Z15sgemm_optimizedILi64ELi64ELi64ELi4ELi4EEvPfS0_S0_iii_param_5];
	cvta.to.global.u64 	%rd1, %rd8;
	cvta.to.global.u64 	%rd2, %rd9;
	cvta.to.global.u64 	%rd3, %rd10;
	mov.u32 	%r1, %ctaid.x;
	mov.u32 	%r2, %ctaid.y;
	mov.u32 	%r3, %tid.x;
	mov.u32 	%r4, %tid.y;
	setp.lt.s32 	%p1, %r143, 1;
	mov.f32 	%f195, 0f00000000;
	mov.f32 	%f196, %f195;
	mov.f32 	%f197, %f195;
	mov.f32 	%f198, %f195;
	mov.f32 	%f199, %f195;
	mov.f32 	%f200, %f195;
	mov.f32 	%f201, %f195;
	mov.f32 	%f202, %f195;
	mov.f32 	%f203, %f195;
	mov.f32 	%f204, %f195;
	mov.f32 	%f205, %f195;
	mov.f32 	%f206, %f195;
	mov.f32 	%f207, %f195;
	mov.f32 	%f208, %f195;
	mov.f32 	%f209, %f195;
	mov.f32 	%f210, %f195;
	@%p1 bra 	$L__BB3_69;
	shl.b32 	%r145, %r4, 4;
	add.s32 	%r146, %r145, %r3;
	shl.b32 	%r147, %r146, 4;
	shl.b32 	%r148, %r2, 6;
	shl.b32 	%r149, %r1, 6;
	shr.u32 	%r5, %r146, 2;
	and.b32  	%r6, %r147, 48;
	add.s32 	%r7, %r5, %r148;
	mul.lo.s32 	%r8, %r7, %r143;
	mov.u32 	%r150, _ZZ15sgemm_optimizedILi64ELi64ELi64ELi4ELi4EEvPfS0_S0_iiiE6smem_a;
	shl.b32 	%r151, %r146, 6;
	add.s32 	%r9, %r150, %r151;
	or.b32  	%r152, %r147, 1;
	shr.u32 	%r10, %r147, 6;
	and.b32  	%r11, %r152, 49;
	add.s32 	%r12, %r10, %r148;
	or.b32  	%r153, %r151, 4;
	add.s32 	%r13, %r150, %r153;
	or.b32  	%r154, %r147, 2;
	and.b32  	%r15, %r154, 50;
	mul.lo.s32 	%r17, %r12, %r143;
	or.b32  	%r155, %r151, 8;
	add.s32 	%r18, %r150, %r155;
	or.b32  	%r156, %r151, 12;
	add.s32 	%r22, %r150, %r156;
	or.b32  	%r157, %r147, 4;
	and.b32  	%r24, %r157, 52;
	or.b32  	%r158, %r151, 16;
	add.s32 	%r27, %r150, %r158;
	or.b32  	%r159, %r151, 20;
	add.s32 	%r30, %r150, %r159;
	or.b32  	%r160, %r147, 6;
	and.b32  	%r32, %r160, 54;
	or.b32  	%r161, %r151, 24;
	add.s32 	%r35, %r150, %r161;
	or.b32  	%r162, %r151, 28;
	add.s32 	%r39, %r150, %r162;
	or.b32  	%r163, %r147, 8;
	and.b32  	%r41, %r163, 56;
	or.b32  	%r164, %r151, 32;
	add.s32 	%r44, %r150, %r164;
	or.b32  	%r165, %r151, 36;
	add.s32 	%r48, %r150, %r165;
	or.b32  	%r166, %r147, 10;
	and.b32  	%r50, %r166, 58;
	or.b32  	%r167, %r151, 40;
	add.s32 	%r53, %r150, %r167;
	or.b32  	%r168, %r151, 44;
	add.s32 	%r57, %r150, %r168;
	or.b32  	%r169, %r147, 12;
	and.b32  	%r59, %r169, 60;
	or.b32  	%r170, %r151, 48;
	add.s32 	%r61, %r150, %r170;
	or.b32  	%r171, %r151, 52;
	add.s32 	%r64, %r150, %r171;
	or.b32  	%r172, %r147, 14;
	and.b32  	%r66, %r172, 62;
	or.b32  	%r173, %r151, 56;
	add.s32 	%r68, %r150, %r173;
	or.b32  	%r174, %r151, 60;
	add.s32 	%r72, %r150, %r174;
	mov.u32 	%r175, _ZZ15sgemm_optimizedILi64ELi64ELi64ELi4ELi4EEvPfS0_S0_iiiE6smem_b;
	add.s32 	%r73, %r175, %r151;
	or.b32  	%r74, %r11, %r149;
	add.s32 	%r75, %r175, %r153;
	add.s32 	%r76, %r175, %r155;
	add.s32 	%r77, %r175, %r156;
	add.s32 	%r78, %r175, %r158;
	add.s32 	%r79, %r175, %r159;
	add.s32 	%r80, %r175, %r161;
	add.s32 	%r81, %r175, %r162;
	add.s32 	%r82, %r175, %r164;
	add.s32 	%r83, %r175, %r165;
	add.s32 	%r84, %r175, %r167;
	add.s32 	%r85, %r175, %r168;
	add.s32 	%r86, %r175, %r170;
	add.s32 	%r87, %r175, %r171;
	add.s32 	%r88, %r175, %r173;
	add.s32 	%r89, %r175, %r174;
	mov.b32 	%r306, 0;
	mov.f32 	%f195, 0f00000000;
	add.s32 	%r216, %r74, 2;
	add.s32 	%r226, %r74, 4;
	add.s32 	%r236, %r74, 6;
	add.s32 	%r246, %r74, 8;
	add.s32 	%r256, %r74, 10;
	add.s32 	%r266, %r74, 12;
	add.s32 	%r276, %r74, 14;
$L__BB3_2:
	setp.lt.s32 	%p2, %r7, %r141;
	add.s32 	%r91, %r6, %r306;
	setp.lt.s32 	%p3, %r91, %r143;
	and.pred  	%p4, %p2, %p3;
	mov.f32 	%f227, 0f00000000;
	@%p4 bra 	$L__BB3_3;
	bra.uni 	$L__BB3_4;
$L__BB3_3:
	add.s32 	%r177, %r8, %r91;
	mul.wide.u32 	%rd11, %r177, 4;
	add.s64 	%rd12, %rd1, %rd11;
	ld.global.nc.f32 	%f227, [%rd12];
$L__BB3_4:
	setp.ge.s32 	%p5, %r12, %r141;
	st.shared.f32 	[%r9], %f227;
	add.s32 	%r94, %r11, %r306;
	setp.ge.s32 	%p6, %r94, %r143;
	mov.f32 	%f228, 0f00000000;
	or.pred  	%p7, %p5, %p6;
	@%p7 bra 	$L__BB3_6;
	mad.lo.s32 	%r179, %r12, %r143, %r94;
	mul.wide.u32 	%rd13, %r179, 4;
	add.s64 	%rd14, %rd1, %rd13;
	ld.global.nc.f32 	%f228, [%rd14];
$L__BB3_6:
	st.shared.f32 	[%r13], %f228;
	add.s32 	%r95, %r15, %r306;
	setp.ge.s32 	%p9, %r95, %r143;
	mov.f32 	%f229, 0f00000000;
	or.pred  	%p10, %p5, %p9;
	@%p10 bra 	$L__BB3_8;
	add.s32 	%r181, %r17, %r95;
	mul.wide.u32 	%rd15, %r181, 4;
	add.s64 	%rd16, %rd1, %rd15;
	ld.global.nc.f32 	%f229, [%rd16];
$L__BB3_8:
	st.shared.f32 	[%r18], %f229;
	add.s32 	%r96, %r94, 2;
	setp.ge.s32 	%p12, %r96, %r143;
	mov.f32 	%f230, 0f00000000;
	or.pred  	%p13, %p5, %p12;
	@%p13 bra 	$L__BB3_10;
	add.s32 	%r182, %r17, %r96;
	mul.wide.u32 	%rd17, %r182, 4;
	add.s64 	%rd18, %rd1, %rd17;
	ld.global.nc.f32 	%f230, [%rd18];
$L__BB3_10:
	st.shared.f32 	[%r22], %f230;
	add.s32 	%r97, %r24, %r306;
	setp.ge.s32 	%p15, %r97, %r143;
	mov.f32 	%f231, 0f00000000;
	or.pred  	%p16, %p5, %p15;
	@%p16 bra 	$L__BB3_12;
	add.s32 	%r184, %r17, %r97;
	mul.wide.u32 	%rd19, %r184, 4;
	add.s64 	%rd20, %rd1, %rd19;
	ld.global.nc.f32 	%f231, [%rd20];
$L__BB3_12:
	st.shared.f32 	[%r27], %f231;
	add.s32 	%r98, %r94, 4;
	setp.ge.s32 	%p18, %r98, %r143;
	mov.f32 	%f232, 0f00000000;
	or.pred  	%p19, %p5, %p18;
	@%p19 bra 	$L__BB3_14;
	mad.lo.s32 	%r185, %r12, %r143, %r98;
	mul.wide.u32 	%rd21, %r185, 4;
	add.s64 	%rd22, %rd1, %rd21;
	ld.global.nc.f32 	%f232, [%rd22];
$L__BB3_14:
	st.shared.f32 	[%r30], %f232;
	add.s32 	%r99, %r32, %r306;
	setp.ge.s32 	%p21, %r99, %r143;
	mov.f32 	%f233, 0f00000000;
	or.pred  	%p22, %p5, %p21;
	@%p22 bra 	$L__BB3_16;
	add.s32 	%r187, %r17, %r99;
	mul.wide.u32 	%rd23, %r187, 4;
	add.s64 	%rd24, %rd1, %rd23;
	ld.global.nc.f32 	%f233, [%rd24];
$L__BB3_16:
	st.shared.f32 	[%r35], %f233;
	add.s32 	%r100, %r94, 6;
	setp.ge.s32 	%p24, %r100, %r143;
	mov.f32 	%f234, 0f00000000;
	or.pred  	%p25, %p5, %p24;
	@%p25 bra 	$L__BB3_18;
	add.s32 	%r188, %r17, %r100;
	mul.wide.u32 	%rd25, %r188, 4;
	add.s64 	%rd26, %rd1, %rd25;
	ld.global.nc.f32 	%f234, [%rd26];
$L__BB3_18:
	st.shared.f32 	[%r39], %f234;
	add.s32 	%r101, %r41, %r306;
	setp.ge.s32 	%p27, %r101, %r143;
	mov.f32 	%f235, 0f00000000;
	or.pred  	%p28, %p5, %p27;
	@%p28 bra 	$L__BB3_20;
	add.s32 	%r190, %r17, %r101;
	mul.wide.u32 	%rd27, %r190, 4;
	add.s64 	%rd28, %rd1, %rd27;
	ld.global.nc.f32 	%f235, [%rd28];
$L__BB3_20:
	st.shared.f32 	[%r44], %f235;
	add.s32 	%r102, %r94, 8;
	setp.ge.s32 	%p30, %r102, %r143;
	mov.f32 	%f236, 0f00000000;
	or.pred  	%p31, %p5, %p30;
	@%p31 bra 	$L__BB3_22;
	add.s32 	%r191, %r17, %r102;
	mul.wide.u32 	%rd29, %r191, 4;
	add.s64 	%rd30, %rd1, %rd29;
	ld.global.nc.f32 	%f236, [%rd30];
$L__BB3_22:
	st.shared.f32 	[%r48], %f236;
	add.s32 	%r103, %r50, %r306;
	setp.ge.s32 	%p33, %r103, %r143;
	mov.f32 	%f237, 0f00000000;
	or.pred  	%p34, %p5, %p33;
	@%p34 bra 	$L__BB3_24;
	add.s32 	%r193, %r17, %r103;
	mul.wide.u32 	%rd31, %r193, 4;
	add.s64 	%rd32, %rd1, %rd31;
	ld.global.nc.f32 	%f237, [%rd32];
$L__BB3_24:
	st.shared.f32 	[%r53], %f237;
	add.s32 	%r104, %r94, 10;
	setp.ge.s32 	%p36, %r104, %r143;
	mov.f32 	%f238, 0f00000000;
	or.pred  	%p37, %p5, %p36;
	@%p37 bra 	$L__BB3_26;
	add.s32 	%r194, %r17, %r104;
	mul.wide.u32 	%rd33, %r194, 4;
	add.s64 	%rd34, %rd1, %rd33;
	ld.global.nc.f32 	%f238, [%rd34];
$L__BB3_26:
	st.shared.f32 	[%r57], %f238;
	add.s32 	%r105, %r59, %r306;
	setp.ge.s32 	%p39, %r105, %r143;
	mov.f32 	%f239, 0f00000000;
	or.pred  	%p40, %p5, %p39;
	@%p40 bra 	$L__BB3_28;
	mad.lo.s32 	%r196, %r12, %r143, %r105;
	mul.wide.u32 	%rd35, %r196, 4;
	add.s64 	%rd36, %rd1, %rd35;
	ld.global.nc.f32 	%f239, [%rd36];
$L__BB3_28:
	st.shared.f32 	[%r61], %f239;
	add.s32 	%r106, %r94, 12;
	setp.ge.s32 	%p42, %r106, %r143;
	mov.f32 	%f240, 0f00000000;
	or.pred  	%p43, %p5, %p42;
	@%p43 bra 	$L__BB3_30;
	mad.lo.s32 	%r197, %r12, %r143, %r106;
	mul.wide.u32 	%rd37, %r197, 4;
	add.s64 	%rd38, %rd1, %rd37;
	ld.global.nc.f32 	%f240, [%rd38];
$L__BB3_30:
	st.shared.f32 	[%r64], %f240;
	add.s32 	%r107, %r66, %r306;
	setp.ge.s32 	%p45, %r107, %r143;
	mov.f32 	%f241, 0f00000000;
	or.pred  	%p46, %p5, %p45;
	@%p46 bra 	$L__BB3_32;
	mad.lo.s32 	%r199, %r12, %r143, %r107;
	mul.wide.u32 	%rd39, %r199, 4;
	add.s64 	%rd40, %rd1, %rd39;
	ld.global.nc.f32 	%f241, [%rd40];
$L__BB3_32:
	st.shared.f32 	[%r68], %f241;
	add.s32 	%r108, %r94, 14;
	setp.ge.s32 	%p48, %r108, %r143;
	mov.f32 	%f242, 0f00000000;
	or.pred  	%p49, %p5, %p48;
	@%p49 bra 	$L__BB3_34;
	add.s32 	%r200, %r17, %r108;
	mul.wide.u32 	%rd41, %r200, 4;
	add.s64 	%rd42, %rd1, %rd41;
	ld.global.nc.f32 	%f242, [%rd42];
$L__BB3_34:
	or.b32  	%r202, %r6, %r149;
	setp.ge.s32 	%p50, %r202, %r142;
	st.shared.f32 	[%r72], %f242;
	add.s32 	%r109, %r5, %r306;
	setp.ge.s32 	%p51, %r109, %r143;
	mov.f32 	%f243, 0f00000000;
	or.pred  	%p52, %p51, %p50;
	@%p52 bra 	$L__BB3_36;
	or.b32  	%r205, %r6, %r149;
	mad.lo.s32 	%r206, %r109, %r142, %r205;
	mul.wide.s32 	%rd43, %r206, 4;
	add.s64 	%rd44, %rd2, %rd43;
	ld.global.nc.f32 	%f243, [%rd44];
$L__BB3_36:
	setp.ge.s32 	%p53, %r74, %r142;
	st.shared.f32 	[%r73], %f243;
	add.s32 	%r110, %r10, %r306;
	setp.ge.s32 	%p54, %r110, %r143;
	mov.f32 	%f244, 0f00000000;
	or.pred  	%p55, %p54, %p53;
	@%p55 bra 	$L__BB3_38;
	mad.lo.s32 	%r208, %r110, %r142, %r74;
	mul.wide.s32 	%rd45, %r208, 4;
	add.s64 	%rd46, %rd2, %rd45;
	ld.global.nc.f32 	%f244, [%rd46];
$L__BB3_38:
	or.b32  	%r210, %r15, %r149;
	setp.ge.s32 	%p56, %r210, %r142;
	st.shared.f32 	[%r75], %f244;
	add.s32 	%r111, %r10, %r306;
	setp.ge.s32 	%p57, %r111, %r143;
	mov.f32 	%f245, 0f00000000;
	or.pred  	%p58, %p57, %p56;
	@%p58 bra 	$L__BB3_40;
	or.b32  	%r213, %r15, %r149;
	mad.lo.s32 	%r214, %r111, %r142, %r213;
	mul.wide.s32 	%rd47, %r214, 4;
	add.s64 	%rd48, %rd2, %rd47;
	ld.global.nc.f32 	%f245, [%rd48];
$L__BB3_40:
	setp.ge.s32 	%p59, %r216, %r142;
	st.shared.f32 	[%r76], %f245;
	add.s32 	%r112, %r10, %r306;
	setp.ge.s32 	%p60, %r112, %r143;
	mov.f32 	%f246, 0f00000000;
	or.pred  	%p61, %p60, %p59;
	@%p61 bra 	$L__BB3_42;
	mad.lo.s32 	%r217, %r112, %r142, %r74;
	add.s32 	%r218, %r217, 2;
	mul.wide.s32 	%rd49, %r218, 4;
	add.s64 	%rd50, %rd2, %rd49;
	ld.global.nc.f32 	%f246, [%rd50];
$L__BB3_42:
	or.b32  	%r220, %r24, %r149;
	setp.ge.s32 	%p62, %r220, %r142;
	st.shared.f32 	[%r77], %f246;
	add.s32 	%r113, %r10, %r306;
	setp.ge.s32 	%p63, %r113, %r143;
	mov.f32 	%f247, 0f00000000;
	or.pred  	%p64, %p63, %p62;
	@%p64 bra 	$L__BB3_44;
	or.b32  	%r223, %r24, %r149;
	mad.lo.s32 	%r224, %r113, %r142, %r223;
	mul.wide.s32 	%rd51, %r224, 4;
	add.s64 	%rd52, %rd2, %rd51;
	ld.global.nc.f32 	%f247, [%rd52];
$L__BB3_44:
	setp.ge.s32 	%p65, %r226, %r142;
	st.shared.f32 	[%r78], %f247;
	add.s32 	%r114, %r10, %r306;
	setp.ge.s32 	%p66, %r114, %r143;
	mov.f32 	%f248, 0f00000000;
	or.pred  	%p67, %p66, %p65;
	@%p67 bra 	$L__BB3_46;
	mad.lo.s32 	%r227, %r114, %r142, %r74;
	add.s32 	%r228, %r227, 4;
	mul.wide.s32 	%rd53, %r228, 4;
	add.s64 	%rd54, %rd2, %rd53;
	ld.global.nc.f32 	%f248, [%rd54];
$L__BB3_46:
	or.b32  	%r230, %r32, %r149;
	setp.ge.s32 	%p68, %r230, %r142;
	st.shared.f32 	[%r79], %f248;
	add.s32 	%r115, %r10, %r306;
	setp.ge.s32 	%p69, %r115, %r143;
	mov.f32 	%f249, 0f00000000;
	or.pred  	%p70, %p69, %p68;
	@%p70 bra 	$L__BB3_48;
	or.b32  	%r233, %r32, %r149;
	mad.lo.s32 	%r234, %r115, %r142, %r233;
	mul.wide.s32 	%rd55, %r234, 4;
	add.s64 	%rd56, %rd2, %rd55;
	ld.global.nc.f32 	%f249, [%rd56];
$L__BB3_48:
	setp.ge.s32 	%p71, %r236, %r142;
	st.shared.f32 	[%r80], %f249;
	add.s32 	%r116, %r10, %r306;
	setp.ge.s32 	%p72, %r116, %r143;
	mov.f32 	%f250, 0f00000000;
	or.pred  	%p73, %p72, %p71;
	@%p73 bra 	$L__BB3_50;
	mad.lo.s32 	%r237, %r116, %r142, %r74;
	add.s32 	%r238, %r237, 6;
	mul.wide.s32 	%rd57, %r238, 4;
	add.s64 	%rd58, %rd2, %rd57;
	ld.global.nc.f32 	%f250, [%rd58];
$L__BB3_50:
	or.b32  	%r240, %r41, %r149;
	setp.ge.s32 	%p74, %r240, %r142;
	st.shared.f32 	[%r81], %f250;
	add.s32 	%r117, %r10, %r306;
	setp.ge.s32 	%p75, %r117, %r143;
	mov.f32 	%f251, 0f00000000;
	or.pred  	%p76, %p75, %p74;
	@%p76 bra 	$L__BB3_52;
	or.b32  	%r243, %r41, %r149;
	mad.lo.s32 	%r244, %r117, %r142, %r243;
	mul.wide.s32 	%rd59, %r244, 4;
	add.s64 	%rd60, %rd2, %rd59;
	ld.global.nc.f32 	%f251, [%rd60];
$L__BB3_52:
	setp.ge.s32 	%p77, %r246, %r142;
	st.shared.f32 	[%r82], %f251;
	add.s32 	%r118, %r10, %r306;
	setp.ge.s32 	%p78, %r118, %r143;
	mov.f32 	%f252, 0f00000000;
	or.pred  	%p79, %p78, %p77;
	@%p79 bra 	$L__BB3_54;
	mad.lo.s32 	%r247, %r118, %r142, %r74;
	add.s32 	%r248, %r247, 8;
	mul.wide.s32 	%rd61, %r248, 4;
	add.s64 	%rd62, %rd2, %rd61;
	ld.global.nc.f32 	%f252, [%rd62];
$L__BB3_54:
	or.b32  	%r250, %r50, %r149;
	setp.ge.s32 	%p80, %r250, %r142;
	st.shared.f32 	[%r83], %f252;
	add.s32 	%r119, %r10, %r306;
	setp.ge.s32 	%p81, %r119, %r143;
	mov.f32 	%f253, 0f00000000;
	or.pred  	%p82, %p81, %p80;
	@%p82 bra 	$L__BB3_56;
	or.b32  	%r253, %r50, %r149;
	mad.lo.s32 	%r254, %r119, %r142, %r253;
	mul.wide.s32 	%rd63, %r254, 4;
	add.s64 	%rd64, %rd2, %rd63;
	ld.global.nc.f32 	%f253, [%rd64];
$L__BB3_56:
	setp.ge.s32 	%p83, %r256, %r142;
	st.shared.f32 	[%r84], %f253;
	add.s32 	%r120, %r10, %r306;
	setp.ge.s32 	%p84, %r120, %r143;
	mov.f32 	%f254, 0f00000000;
	or.pred  	%p85, %p84, %p83;
	@%p85 bra 	$L__BB3_58;
	mad.lo.s32 	%r257, %r120, %r142, %r74;
	add.s32 	%r258, %r257, 10;
	mul.wide.s32 	%rd65, %r258, 4;
	add.s64 	%rd66, %rd2, %rd65;
	ld.global.nc.f32 	%f254, [%rd66];
$L__BB3_58:
	or.b32  	%r260, %r59, %r149;
	setp.ge.s32 	%p86, %r260, %r142;
	st.shared.f32 	[%r85], %f254;
	add.s32 	%r121, %r10, %r306;
	setp.ge.s32 	%p87, %r121, %r143;
	mov.f32 	%f255, 0f00000000;
	or.pred  	%p88, %p87, %p86;
	@%p88 bra 	$L__BB3_60;
	or.b32  	%r263, %r59, %r149;
	mad.lo.s32 	%r264, %r121, %r142, %r263;
	mul.wide.s32 	%rd67, %r264, 4;
	add.s64 	%rd68, %rd2, %rd67;
	ld.global.nc.f32 	%f255, [%rd68];
$L__BB3_60:
	setp.ge.s32 	%p89, %r266, %r142;
	st.shared.f32 	[%r86], %f255;
	add.s32 	%r122, %r10, %r306;
	setp.ge.s32 	%p90, %r122, %r143;
	mov.f32 	%f256, 0f00000000;
	or.pred  	%p91, %p90, %p89;
	@%p91 bra 	$L__BB3_62;
	mad.lo.s32 	%r267, %r122, %r142, %r74;
	add.s32 	%r268, %r267, 12;
	mul.wide.s32 	%rd69, %r268, 4;
	add.s64 	%rd70, %rd2, %rd69;
	ld.global.nc.f32 	%f256, [%rd70];
$L__BB3_62:
	or.b32  	%r270, %r66, %r149;
	setp.ge.s32 	%p92, %r270, %r142;
	st.shared.f32 	[%r87], %f256;
	add.s32 	%r123, %r10, %r306;
	setp.ge.s32 	%p93, %r123, %r143;
	mov.f32 	%f257, 0f00000000;
	or.pred  	%p94, %p93, %p92;
	@%p94 bra 	$L__BB3_64;
	or.b32  	%r273, %r66, %r149;
	mad.lo.s32 	%r274, %r123, %r142, %r273;
	mul.wide.s32 	%rd71, %r274, 4;
	add.s64 	%rd72, %rd2, %rd71;
	ld.global.nc.f32 	%f257, [%rd72];
$L__BB3_64:
	setp.ge.s32 	%p95, %r276, %r142;
	st.shared.f32 	[%r88], %f257;
	add.s32 	%r124, %r10, %r306;
	setp.ge.s32 	%p96, %r124, %r143;
	mov.f32 	%f258, 0f00000000;
	or.pred  	%p97, %p96, %p95;
	@%p97 bra 	$L__BB3_66;
	mad.lo.s32 	%r277, %r124, %r142, %r74;
	add.s32 	%r278, %r277, 14;
	mul.wide.s32 	%rd73, %r278, 4;
	add.s64 	%rd74, %rd2, %rd73;
	ld.global.nc.f32 	%f258, [%rd74];
$L__BB3_66:
	shl.b32 	%r280, %r4, 10;
	mov.u32 	%r281, _ZZ15sgemm_optimizedILi64ELi64ELi64ELi4ELi4EEvPfS0_S0_iiiE6smem_a;
	add.s32 	%r282, %r280, %r281;
	add.s32 	%r308, %r282, 512;
	shl.b32 	%r283, %r3, 4;
	mov.u32 	%r284, _ZZ15sgemm_optimizedILi64ELi64ELi64ELi4ELi4EEvPfS0_S0_iiiE6smem_b;
	add.s32 	%r285, %r283, %r284;
	add.s32 	%r307, %r285, 256;
	st.shared.f32 	[%r89], %f258;
	bar.sync 	0;
	mov.b32 	%r309, 512;
$L__BB3_67:
	ld.shared.f32 	%f163, [%r308+-512];
	ld.shared.f32 	%f164, [%r308+-256];
	ld.shared.f32 	%f165, [%r308];
	ld.shared.f32 	%f166, [%r308+256];
	ld.shared.f32 	%f167, [%r307+-256];
	ld.shared.f32 	%f168, [%r307+-252];
	ld.shared.f32 	%f169, [%r307+-248];
	ld.shared.f32 	%f170, [%r307+-244];
	fma.rn.f32 	%f171, %f163, %f167, %f202;
	fma.rn.f32 	%f172, %f163, %f168, %f201;
	fma.rn.f32 	%f173, %f163, %f169, %f200;
	fma.rn.f32 	%f174, %f163, %f170, %f199;
	fma.rn.f32 	%f175, %f164, %f167, %f198;
	fma.rn.f32 	%f176, %f164, %f168, %f197;
	fma.rn.f32 	%f177, %f164, %f169, %f196;
	fma.rn.f32 	%f178, %f164, %f170, %f195;
	fma.rn.f32 	%f179, %f165, %f167, %f203;
	fma.rn.f32 	%f180, %f165, %f168, %f204;
	fma.rn.f32 	%f181, %f165, %f169, %f205;
	fma.rn.f32 	%f182, %f165, %f170, %f206;
	fma.rn.f32 	%f183, %f166, %f167, %f207;
	fma.rn.f32 	%f184, %f166, %f168, %f208;
	fma.rn.f32 	%f185, %f166, %f169, %f209;
	fma.rn.f32 	%f186, %f166, %f170, %f210;
	ld.shared.f32 	%f187, [%r308+-508];
	ld.shared.f32 	%f188, [%r308+-252];
	ld.shared.f32 	%f189, [%r308+4];
	ld.shared.f32 	%f190, [%r308+260];
	ld.shared.f32 	%f191, [%r307];
	ld.shared.f32 	%f192, [%r307+4];
	ld.shared.f32 	%f193, [%r307+8];
	ld.shared.f32 	%f194, [%r307+12];
	fma.rn.f32 	%f202, %f187, %f191, %f171;
	fma.rn.f32 	%f201, %f187, %f192, %f172;
	fma.rn.f32 	%f200, %f187, %f193, %f173;
	fma.rn.f32 	%f199, %f187, %f194, %f174;
	fma.rn.f32 	%f198, %f188, %f191, %f175;
	fma.rn.f32 	%f197, %f188, %f192, %f176;
	fma.rn.f32 	%f196, %f188, %f193, %f177;
	fma.rn.f32 	%f195, %f188, %f194, %f178;
	fma.rn.f32 	%f203, %f189, %f191, %f179;
	fma.rn.f32 	%f204, %f189, %f192, %f180;
	fma.rn.f32 	%f205, %f189, %f193, %f181;
	fma.rn.f32 	%f206, %f189, %f194, %f182;
	fma.rn.f32 	%f207, %f190, %f191, %f183;
	fma.rn.f32 	%f208, %f190, %f192, %f184;
	fma.rn.f32 	%f209, %f190, %f193, %f185;
	fma.rn.f32 	%f210, %f190, %f194, %f186;
	add.s32 	%r309, %r309, 8;
	add.s32 	%r308, %r308, 8;
	add.s32 	%r307, %r307, 512;
	setp.ne.s32 	%p98, %r309, 768;
	@%p98 bra 	$L__BB3_67;
	bar.sync 	0;
	add.s32 	%r306, %r306, 64;
	setp.lt.s32 	%p99, %r306, %r143;
	@%p99 bra 	$L__BB3_2;
$L__BB3_69:
	shl.b32 	%r286, %r2, 6;
	shl.b32 	%r287, %r4, 2;
	add.s32 	%r92, %r286, %r287;
	shl.b32 	%r288, %r1, 6;
	shl.b32 	%r289, %r3, 2;
	add.s32 	%r93, %r288, %r289;
	setp.lt.s32 	%p100, %r92, %r141;
	@%p100 bra 	$L__BB3_70;
	bra.uni 	$L__BB3_78;
$L__BB3_70:
	mul.lo.s32 	%r134, %r92, %r142;
	setp.ge.s32 	%p101, %r93, %r142;
	@%p101 bra 	$L__BB3_72;
	add.s32 	%r290, %r93, %r134;
	mul.wide.u32 	%rd75, %r290, 4;
	add.s64 	%rd76, %rd3, %rd75;
	st.global.f32 	[%rd76], %f202;
$L__BB3_72:
	add.s32 	%r291, %r93, 1;
	setp.ge.s32 	%p102, %r291, %r142;
	cvt.u64.u32 	%rd77, %r134;
	cvt.u64.u32 	%rd78, %r93;
	add.s64 	%rd79, %rd78, %rd77;
	shl.b64 	%rd80, %rd79, 2;
	add.s64 	%rd4, %rd3, %rd80;
	@%p102 bra 	$L__BB3_74;
	st.global.f32 	[%rd4+4], %f201;
$L__BB3_74:
	add.s32 	%r292, %r93, 2;
	setp.ge.s32 	%p103, %r292, %r142;
	@%p103 bra 	$L__BB3_76;
	st.global.f32 	[%rd4+8], %f200;
$L__BB3_76:
	add.s32 	%r293, %r93, 3;
	setp.ge.s32 	%p104, %r293, %r142;
	@%p104 bra 	$L__BB3_78;
	st.global.f32 	[%rd4+12], %f199;
$L__BB3_78:
	add.s32 	%r135, %r92, 1;
	setp.ge.s32 	%p105, %r135, %r141;
	@%p105 bra 	$L__BB3_87;
	mul.lo.s32 	%r136, %r135, %r142;
	setp.ge.s32 	%p106, %r93, %r142;
	@%p106 bra 	$L__BB3_81;
	add.s32 	%r294, %r93, %r136;
	mul.wide.u32 	%rd81, %r294, 4;
	add.s64 	%rd82, %rd3, %rd81;
	st.global.f32 	[%rd82], %f198;
$L__BB3_81:
	add.s32 	%r295, %r93, 1;
	setp.ge.s32 	%p107, %r295, %r142;
	cvt.u64.u32 	%rd83, %r136;
	cvt.u64.u32 	%rd84, %r93;
	add.s64 	%rd85, %rd84, %rd83;
	shl.b64 	%rd86, %rd85, 2;
	add.s64 	%rd5, %rd3, %rd86;
	@%p107 bra 	$L__BB3_83;
	st.global.f32 	[%rd5+4], %f197;
$L__BB3_83:
	add.s32 	%r296, %r93, 2;
	setp.ge.s32 	%p108, %r296, %r142;
	@%p108 bra 	$L__BB3_85;
	st.global.f32 	[%rd5+8], %f196;
$L__BB3_85:
	add.s32 	%r297, %r93, 3;
	setp.ge.s32 	%p109, %r297, %r142;
	@%p109 bra 	$L__BB3_87;
	st.global.f32 	[%rd5+12], %f195;
$L__BB3_87:
	add.s32 	%r137, %r92, 2;
	setp.ge.s32 	%p110, %r137, %r141;
	@%p110 bra 	$L__BB3_96;
	mul.lo.s32 	%r138, %r137, %r142;
	setp.ge.s32 	%p111, %r93, %r142;
	@%p111 bra 	$L__BB3_90;
	add.s32 	%r298, %r93, %r138;
	mul.wide.u32 	%rd87, %r298, 4;
	add.s64 	%rd88, %rd3, %rd87;
	st.global.f32 	[%rd88], %f203;
$L__BB3_90:
	add.s32 	%r299, %r93, 1;
	setp.ge.s32 	%p112, %r299, %r142;
	cvt.u64.u32 	%rd89, %r138;
	cvt.u64.u32 	%rd90, %r93;
	add.s64 	%rd91, %rd90, %rd89;
	shl.b64 	%rd92, %rd91, 2;
	add.s64 	%rd6, %rd3, %rd92;
	@%p112 bra 	$L__BB3_92;
	st.global.f32 	[%rd6+4], %f204;
$L__BB3_92:
	add.s32 	%r300, %r93, 2;
	setp.ge.s32 	%p113, %r300, %r142;
	@%p113 bra 	$L__BB3_94;
	st.global.f32 	[%rd6+8], %f205;
$L__BB3_94:
	add.s32 	%r301, %r93, 3;
	setp.ge.s32 	%p114, %r301, %r142;
	@%p114 bra 	$L__BB3_96;
	st.global.f32 	[%rd6+12], %f206;
$L__BB3_96:
	add.s32 	%r139, %r92, 3;
	setp.ge.s32 	%p115, %r139, %r141;
	@%p115 bra 	$L__BB3_105;
	mul.lo.s32 	%r140, %r139, %r142;
	setp.ge.s32 	%p116, %r93, %r142;
	@%p116 bra 	$L__BB3_99;
	add.s32 	%r302, %r93, %r140;
	mul.wide.u32 	%rd93, %r302, 4;
	add.s64 	%rd94, %rd3, %rd93;
	st.global.f32 	[%rd94], %f207;
$L__BB3_99:
	add.s32 	%r303, %r93, 1;
	setp.ge.s32 	%p117, %r303, %r142;
	cvt.u64.u32 	%rd95, %r140;
	cvt.u64.u32 	%rd96, %r93;
	add.s64 	%rd97, %rd96, %rd95;
	shl.b64 	%rd98, %rd97, 2;
	add.s64 	%rd7, %rd3, %rd98;
	@%p117 bra 	$L__BB3_101;
	st.global.f32 	[%rd7+4], %f208;
$L__BB3_101:
	add.s32 	%r304, %r93, 2;
	setp.ge.s32 	%p118, %r304, %r142;
	@%p118 bra 	$L__BB3_103;
	st.global.f32 	[%rd7+8], %f209;
$L__BB3_103:
	add.s32 	%r305, %r93, 3;
	setp.ge.s32 	%p119, %r305, %r142;
	@%p119 bra 	$L__BB3_105;
	st.global.f32 	[%rd7+12], %f210;
$L__BB3_105:
	ret;

}


// ===== COMPILED SASS (sm_100) =====

	.target	sm_100

	.elftype	@"ET_EXEC"


//--------------------- .note.nv.tkinfo           --------------------------
	.section	.note.nv.tkinfo,"",@"SHT_NOTE"
	.sectionflags	@"SHF_NOTE_NV_TKINFO"
	.tkinfo
        /*0018*/ 	.word	0x00000002
        /*0030*/ 	.string	""
        /*0030*/ 	.string	"ptxas"
        /*0030*/ 	.string	"Cuda compilation tools, release 13.0, V13.0.88"
        /*0030*/ 	.string	"Build cuda_13.0.r13.0/compiler.36424714_0"
        /*0030*/ 	.string	"-arch sm_100 -m 64 "



//--------------------- .note.nv.cuinfo           --------------------------
	.section	.note.nv.cuinfo,"",@"SHT_NOTE"
	.sectionflags	@"SHF_NOTE_NV_CUINFO"
        /*0018*/ 	.short	0x0002
        /*001a*/ 	.short	0x0064
        /*001c*/ 	.short	0x0082
	.zero		2


//--------------------- .nv.info                  --------------------------
	.section	.nv.info,"",@"SHT_CUDA_INFO"
	.align	4


	//----- nvinfo : EIATTR_REGCOUNT
	.align		4
        /*0000*/ 	.byte	0x04, 0x2f
        /*0002*/ 	.short	(.L_1 - .L_0)
	.align		4
.L_0:
        /*0004*/ 	.word	index@(_Z14sgemm_naive_v0PfS_S_iii)
        /*0008*/ 	.word	0x00000020


	//----- nvinfo : EIATTR_FRAME_SIZE
	.align		4
.L_1:
        /*000c*/ 	.byte	0x04, 0x11
        /*000e*/ 	.short	(.L_3 - .L_2)
	.align		4
.L_2:
        /*0010*/ 	.word	index@(_Z14sgemm_naive_v0PfS_S_iii)
        /*0014*/ 	.word	0x00000000


	//----- nvinfo : EIATTR_REGCOUNT
	.align		4
.L_3:
        /*0018*/ 	.byte	0x04, 0x2f
        /*001a*/ 	.short	(.L_5 - .L_4)
	.align		4
.L_4:
        /*001c*/ 	.word	index@(_Z26sgemm_thread_tile_naive_v2ILi64ELi64ELi64ELi4ELi4EEvPfS0_S0_iii)
        /*0020*/ 	.word	0x00000027


	//----- nvinfo : EIATTR_FRAME_SIZE
	.align		4
.L_5:
        /*0024*/ 	.byte	0x04, 0x11
        /*0026*/ 	.short	(.L_7 - .L_6)
	.align		4
.L_6:
        /*0028*/ 	.word	index@(_Z26sgemm_thread_tile_naive_v2ILi64ELi64ELi64ELi4ELi4EEvPfS0_S0_iii)
        /*002c*/ 	.word	0x00000000


	//----- nvinfo : EIATTR_REGCOUNT
	.align		4
.L_7:
        /*0030*/ 	.byte	0x04, 0x2f
        /*0032*/ 	.short	(.L_9 - .L_8)
	.align		4
.L_8:
        /*0034*/ 	.word	index@(_Z37sgemm_thread_tile_coalesced_access_v3ILi64ELi64ELi64ELi4ELi4EEvPfS0_S0_iii)
        /*0038*/ 	.word	0x00000038


	//----- nvinfo : EIATTR_FRAME_SIZE
	.align		4
.L_9:
        /*003c*/ 	.byte	0x04, 0x11
        /*003e*/ 	.short	(.L_11 - .L_10)
	.align		4
.L_10:
        /*0040*/ 	.word	index@(_Z37sgemm_thread_tile_coalesced_access_v3ILi64ELi64ELi64ELi4ELi4EEvPfS0_S0_iii)
        /*0044*/ 	.word	0x00000000


	//----- nvinfo : EIATTR_REGCOUNT
	.align		4
.L_11:
        /*0048*/ 	.byte	0x04, 0x2f
        /*004a*/ 	.short	(.L_13 - .L_12)
	.align		4
.L_12:
        /*004c*/ 	.word	index@(_Z15sgemm_optimizedILi64ELi64ELi64ELi4ELi4EEvPfS0_S0_iii)
        /*0050*/ 	.word	0x00000038


	//----- nvinfo : EIATTR_FRAME_SIZE
	.align		4
.L_13:
        /*0054*/ 	.byte	0x04, 0x11
        /*0056*/ 	.short	(.L_15 - .L_14)
	.align		4
.L_14:
        /*0058*/ 	.word	index@(_Z15sgemm_optimizedILi64ELi64ELi64ELi4ELi4EEvPfS0_S0_iii)
        /*005c*/ 	.word	0x00000000


	//----- nvinfo : EIATTR_MIN_STACK_SIZE
	.align		4
.L_15:
        /*0060*/ 	.byte	0x04, 0x12
        /*0062*/ 	.short	(.L_17 - .L_16)
	.align		4
.L_16:
        /*0064*/ 	.word	index@(_Z15sgemm_optimizedILi64ELi64ELi64ELi4ELi4EEvPfS0_S0_iii)
        /*0068*/ 	.word	0x00000000


	//----- nvinfo : EIATTR_MIN_STACK_SIZE
	.align		4
.L_17:
        /*006c*/ 	.byte	0x04, 0x12
        /*006e*/ 	.short	(.L_19 - .L_18)
	.align		4
.L_18:
        /*0070*/ 	.word	index@(_Z37sgemm_thread_tile_coalesced_access_v3ILi64ELi64ELi64ELi4ELi4EEvPfS0_S0_iii)
        /*0074*/ 	.word	0x00000000


	//----- nvinfo : EIATTR_MIN_STACK_SIZE
	.align		4
.L_19:
        /*0078*/ 	.byte	0x04, 0x12
        /*007a*/ 	.short	(.L_21 - .L_20)
	.align		4
.L_20:
        /*007c*/ 	.word	index@(_Z26sgemm_thread_tile_naive_v2ILi64ELi64ELi64ELi4ELi4EEvPfS0_S0_iii)
        /*0080*/ 	.word	0x00000000


	//----- nvinfo : EIATTR_MIN_STACK_SIZE
	.align		4
.L_21:
        /*0084*/ 	.byte	0x04, 0x12
        /*0086*/ 	.short	(.L_23 - .L_22)
	.align		4
.L_22:
        /*0088*/ 	.word	index@(_Z14sgemm_naive_v0PfS_S_iii)
        /*008c*/ 	.word	0x00000000
.L_23:


//--------------------- .nv.compat                --------------------------
	.section	.nv.compat,"",@"SHT_CUDA_COMPAT_INFO"
	.align	4
        /*0000*/ 	.byte	0x02, 0x09, 0x00, 0x00, 0x02, 0x02, 0x01, 0x00, 0x02, 0x05, 0x05, 0x00, 0x03, 0x07, 0x01, 0x01
        /*0010*/ 	.byte	0x02, 0x03, 0x00, 0x00, 0x02, 0x06, 0x01, 0x00, 0x04, 0x0b, 0x08, 0x00, 0x09, 0x00, 0x00, 0x00
        /*0020*/ 	.byte	0x00, 0x00, 0x00, 0x00


//--------------------- .nv.info._Z15sgemm_optimizedILi64ELi64ELi64ELi4ELi4EEvPfS0_S0_iii --------------------------
	.section	.nv.info._Z15sgemm_optimizedILi64ELi64ELi64ELi4ELi4EEvPfS0_S0_iii,"",@"SHT_CUDA_INFO"
	.sectionflags	@""
	.align	4


	//----- nvinfo : EIATTR_CUDA_API_VERSION
	.align		4
        /*0000*/ 	.byte	0x04, 0x37
        /*0002*/ 	.short	(.L_25 - .L_24)
.L_24:
        /*0004*/ 	.word	0x00000082


	//----- nvinfo : EIATTR_KPARAM_INFO
	.align		4
.L_25:
        /*0008*/ 	.byte	0x04, 0x17
        /*000a*/ 	.short	(.L_27 - .L_26)
.L_26:
        /*000c*/ 	.word	0x00000000
        /*0010*/ 	.short	0x0005
        /*0012*/ 	.short	0x0020
        /*0014*/ 	.byte	0x00, 0xf0, 0x11, 0x00


	//----- nvinfo : EIATTR_KPARAM_INFO
	.align		4
.L_27:
        /*0018*/ 	.byte	0x04, 0x17
        /*001a*/ 	.short	(.L_29 - .L_28)
.L_28:
        /*001c*/ 	.word	0x00000000
        /*0020*/ 	.short	0x0004
        /*0022*/ 	.short	0x001c
        /*0024*/ 	.byte	0x00, 0xf0, 0x11, 0x00


	//----- nvinfo : EIATTR_KPARAM_INFO
	.align		4
.L_29:
        /*0028*/ 	.byte	0x04, 0x17
        /*002a*/ 	.short	(.L_31 - .L_30)
.L_30:
        /*002c*/ 	.word	0x00000000
        /*0030*/ 	.short	0x0003
        /*0032*/ 	.short	0x0018
        /*0034*/ 	.byte	0x00, 0xf0, 0x11, 0x00


	//----- nvinfo : EIATTR_KPARAM_INFO
	.align		4
.L_31:
        /*0038*/ 	.byte	0x04, 0x17
        /*003a*/ 	.short	(.L_33 - .L_32)
.L_32:
        /*003c*/ 	.word	0x00000000
        /*0040*/ 	.short	0x0002
        /*0042*/ 	.short	0x0010
        /*0044*/ 	.byte	0x00, 0xf5, 0x21, 0x00


	//----- nvinfo : EIATTR_KPARAM_INFO
	.align		4
.L_33:
        /*0048*/ 	.byte	0x04, 0x17
        /*004a*/ 	.short	(.L_35 - .L_34)
.L_34:
        /*004c*/ 	.word	0x00000000
        /*0050*/ 	.short	0x0001
        /*0052*/ 	.short	0x0008
        /*0054*/ 	.byte	0x00, 0xf5, 0x21, 0x00


	//----- nvinfo : EIATTR_KPARAM_INFO
	.align		4
.L_35:
        /*0058*/ 	.byte	0x04, 0x17
        /*005a*/ 	.short	(.L_37 - .L_36)
.L_36:
        /*005c*/ 	.word	0x00000000
        /*0060*/ 	.short	0x0000
        /*0062*/ 	.short	0x0000
        /*0064*/ 	.byte	0x00, 0xf5, 0x21, 0x00


	//----- nvinfo : EIATTR_SPARSE_MMA_MASK
	.align		4
.L_37:
        /*0068*/ 	.byte	0x03, 0x50
        /*006a*/ 	.short	0x0000


	//----- nvinfo : EIATTR_MAXREG_COUNT
	.align		4
        /*006c*/ 	.byte	0x03, 0x1b
        /*006e*/ 	.short	0x00ff


	//----- nvinfo : EIATTR_NUM_BARRIERS
	.align		4
        /*0070*/ 	.byte	0x02, 0x4c
        /*0072*/ 	.byte	0x01
	.zero		1


	//----- nvinfo : EIATTR_MERCURY_ISA_VERSION
	.align		4
        /*0074*/ 	.byte	0x03, 0x5f
        /*0076*/ 	.short	0x0101


	//----- nvinfo : EIATTR_VRC_CTA_INIT_COUNT
	.align		4
        /*0078*/ 	.byte	0x02, 0x4a
	.zero		1
	.zero		1


	//----- nvinfo : EIATTR_EXIT_INSTR_OFFSETS
	.align		4
        /*007c*/ 	.byte	0x04, 0x1c
        /*007e*/ 	.short	(.L_39 - .L_38)


	//   ....[0]....
.L_38:
        /*0080*/ 	.word	0x00002510


	//   ....[1]....
        /*0084*/ 	.word	0x00002660


	//   ....[2]....
        /*0088*/ 	.word	0x00002680


	//----- nvinfo : EIATTR_CRS_STACK_SIZE
	.align		4
.L_39:
        /*008c*/ 	.byte	0x04, 0x1e
        /*008e*/ 	.short	(.L_41 - .L_40)
.L_40:
        /*0090*/ 	.word	0x00000000


	//----- nvinfo : EIATTR_CBANK_PARAM_SIZE
	.align		4
.L_41:
        /*0094*/ 	.byte	0x03, 0x19
        /*0096*/ 	.short	0x0024


	//----- nvinfo : EIATTR_PARAM_CBANK
	.align		4
        /*0098*/ 	.byte	0x04, 0x0a
        /*009a*/ 	.short	(.L_43 - .L_42)
	.align		4
.L_42:
        /*009c*/ 	.word	index@(.nv.constant0._Z15sgemm_optimizedILi64ELi64ELi64ELi4ELi4EEvPfS0_S0_iii)
        /*00a0*/ 	.short	0x0380
        /*00a2*/ 	.short	0x0024


	//----- nvinfo : EIATTR_SW_WAR
	.align		4
.L_43:
        /*00a4*/ 	.byte	0x04, 0x36
        /*00a6*/ 	.short	(.L_45 - .L_44)
.L_44:
        /*00a8*/ 	.word	0x00000008
.L_45:


//--------------------- .nv.info._Z37sgemm_thread_tile_coalesced_access_v3ILi64ELi64ELi64ELi4ELi4EEvPfS0_S0_iii --------------------------
	.section	.nv.info._Z37sgemm_thread_tile_coalesced_access_v3ILi64ELi64ELi64ELi4ELi4EEvPfS0_S0_iii,"",@"SHT_CUDA_INFO"
	.sectionflags	@""
	.align	4


	//----- nvinfo : EIATTR_CUDA_API_VERSION
	.align		4
        /*0000*/ 	.byte	0x04, 0x37
        /*0002*/ 	.short	(.L_47 - .L_46)
.L_46:
        /*0004*/ 	.word	0x00000082


	//----- nvinfo : EIATTR_KPARAM_INFO
	.align		4
.L_47:
        /*0008*/ 	.byte	0x04, 0x17
        /*000a*/ 	.short	(.L_49 - .L_48)
.L_48:
        /*000c*/ 	.word	0x00000000
        /*0010*/ 	.short	0x0005
        /*0012*/ 	.short	0x0020
        /*0014*/ 	.byte	0x00, 0xf0, 0x11, 0x00


	//----- nvinfo : EIATTR_KPARAM_INFO
	.align		4
.L_49:
        /*0018*/ 	.byte	0x04, 0x17
        /*001a*/ 	.short	(.L_51 - .L_50)
.L_50:
        /*001c*/ 	.word	0x00000000
        /*0020*/ 	.short	0x0004
        /*0022*/ 	.short	0x001c
        /*0024*/ 	.byte	0x00, 0xf0, 0x11, 0x00


	//----- nvinfo : EIATTR_KPARAM_INFO
	.align		4
.L_51:
        /*0028*/ 	.byte	0x04, 0x17
        /*002a*/ 	.short	(.L_53 - .L_52)
.L_52:
        /*002c*/ 	.word	0x00000000
        /*0030*/ 	.short	0x0003
        /*0032*/ 	.short	0x0018
        /*0034*/ 	.byte	0x00, 0xf0, 0x11, 0x00


	//----- nvinfo : EIATTR_KPARAM_INFO
	.align		4
.L_53:
        /*0038*/ 	.byte	0x04, 0x17
        /*003a*/ 	.short	(.L_55 - .L_54)
.L_54:
        /*003c*/ 	.word	0x00000000
        /*0040*/ 	.short	0x0002
        /*0042*/ 	.short	0x0010
        /*0044*/ 	.byte	0x00, 0xf5, 0x21, 0x00


	//----- nvinfo : EIATTR_KPARAM_INFO
	.align		4
.L_55:
        /*0048*/ 	.byte	0x04, 0x17
        /*004a*/ 	.short	(.L_57 - .L_56)
.L_56:
        /*004c*/ 	.word	0x00000000
        /*0050*/ 	.short	0x0001
        /*0052*/ 	.short	0x0008
        /*0054*/ 	.byte	0x00, 0xf5, 0x21, 0x00


	//----- nvinfo : EIATTR_KPARAM_INFO
	.align		4
.L_57:
        /*0058*/ 	.byte	0x04, 0x17
        /*005a*/ 	.short	(.L_59 - .L_58)
.L_58:
        /*005c*/ 	.word	0x00000000
        /*0060*/ 	.short	0x0000
        /*0062*/ 	.short	0x0000
        /*0064*/ 	.byte	0x00, 0xf5, 0x21, 0x00


	//----- nvinfo : EIATTR_SPARSE_MMA_MASK
	.align		4
.L_59:
        /*0068*/ 	.byte	0x03, 0x50
        /*006a*/ 	.short	0x0000


	//----- nvinfo : EIATTR_MAXREG_COUNT
	.align		4
        /*006c*/ 	.byte	0x03, 0x1b
        /*006e*/ 	.short	0x00ff


	//----- nvinfo : EIATTR_NUM_BARRIERS
	.align		4
        /*0070*/ 	.byte	0x02, 0x4c
        /*0072*/ 	.byte	0x01
	.zero		1


	//----- nvinfo : EIATTR_MERCURY_ISA_VERSION
	.align		4
        /*0074*/ 	.byte	0x03, 0x5f
        /*0076*/ 	.short	0x0101


	//----- nvinfo : EIATTR_VRC_CTA_INIT_COUNT
	.align		4
        /*0078*/ 	.byte	0x02, 0x4a
	.zero		1
	.zero		1


	//----- nvinfo : EIATTR_EXIT_INSTR_OFFSETS
	.align		4
        /*007c*/ 	.byte	0x04, 0x1c
        /*007e*/ 	.short	(.L_61 - .L_60)


	//   ....[0]....
.L_60:
        /*0080*/ 	.word	0x00001e70


	//   ....[1]....
        /*0084*/ 	.word	0x00001e90


	//----- nvinfo : EIATTR_CBANK_PARAM_SIZE
	.align		4
.L_61:
        /*0088*/ 	.byte	0x03, 0x19
        /*008a*/ 	.short	0x0024


	//----- nvinfo : EIATTR_PARAM_CBANK
	.align		4
        /*008c*/ 	.byte	0x04, 0x0a
        /*008e*/ 	.short	(.L_63 - .L_62)
	.align		4
.L_62:
        /*0090*/ 	.word	index@(.nv.constant0._Z37sgemm_thread_tile_coalesced_access_v3ILi64ELi64ELi64ELi4ELi4EEvPfS0_S0_iii)
        /*0094*/ 	.short	0x0380
        /*0096*/ 	.short	0x0024


	//----- nvinfo : EIATTR_SW_WAR
	.align		4
.L_63:
        /*0098*/ 	.byte	0x04, 0x36
        /*009a*/ 	.short	(.L_65 - .L_64)
.L_64:
        /*009c*/ 	.word	0x00000008
.L_65:


//--------------------- .nv.info._Z26sgemm_thread_tile_naive_v2ILi64ELi64ELi64ELi4ELi4EEvPfS0_S0_iii --------------------------
	.section	.nv.info._Z26sgemm_thread_tile_naive_v2ILi64ELi64ELi64ELi4ELi4EEvPfS0_S0_iii,"",@"SHT_CUDA_INFO"
	.sectionflags	@""
	.align	4


	//----- nvinfo : EIATTR_CUDA_API_VERSION
	.align		4
        /*0000*/ 	.byte	0x04, 0x37
        /*0002*/ 	.short	(.L_67 - .L_66)
.L_66:
        /*0004*/ 	.word	0x00000082


	//----- nvinfo : EIATTR_KPARAM_INFO
	.align		4
.L_67:
        /*0008*/ 	.byte	0x04, 0x17
        /*000a*/ 	.short	(.L_69 - .L_68)
.L_68:
        /*000c*/ 	.word	0x00000000
        /*0010*/ 	.short	0x0005
        /*0012*/ 	.short	0x0020
        /*0014*/ 	.byte	0x00, 0xf0, 0x11, 0x00


	//----- nvinfo : EIATTR_KPARAM_INFO
	.align		4
.L_69:
        /*0018*/ 	.byte	0x04, 0x17
        /*001a*/ 	.short	(.L_71 - .L_70)
.L_70:
        /*001c*/ 	.word	0x00000000
        /*0020*/ 	.short	0x0004
        /*0022*/ 	.short	0x001c
        /*0024*/ 	.byte	0x00, 0xf0, 0x11, 0x00


	//----- nvinfo : EIATTR_KPARAM_INFO
	.align		4
.L_71:
        /*0028*/ 	.byte	0x04, 0x17
        /*002a*/ 	.short	(.L_73 - .L_72)
.L_72:
        /*002c*/ 	.word	0x00000000
        /*0030*/ 	.short	0x0003
        /*0032*/ 	.short	0x0018
        /*0034*/ 	.byte	0x00, 0xf0, 0x11, 0x00


	//----- nvinfo : EIATTR_KPARAM_INFO
	.align		4
.L_73:
        /*0038*/ 	.byte	0x04, 0x17
        /*003a*/ 	.short	(.L_75 - .L_74)
.L_74:
        /*003c*/ 	.word	0x00000000
        /*0040*/ 	.short	0x0002
        /*0042*/ 	.short	0x0010
        /*0044*/ 	.byte	0x00, 0xf5, 0x21, 0x00


	//----- nvinfo : EIATTR_KPARAM_INFO
	.align		4
.L_75:
        /*0048*/ 	.byte	0x04, 0x17
        /*004a*/ 	.short	(.L_77 - .L_76)
.L_76:
        /*004c*/ 	.word	0x00000000
        /*0050*/ 	.short	0x0001
        /*0052*/ 	.short	0x0008
        /*0054*/ 	.byte	0x00, 0xf5, 0x21, 0x00


	//----- nvinfo : EIATTR_KPARAM_INFO
	.align		4
.L_77:
        /*0058*/ 	.byte	0x04, 0x17
        /*005a*/ 	.short	(.L_79 - .L_78)
.L_78:
        /*005c*/ 	.word	0x00000000
        /*0060*/ 	.short	0x0000
        /*0062*/ 	.short	0x0000
        /*0064*/ 	.byte	0x00, 0xf5, 0x21, 0x00


	//----- nvinfo : EIATTR_SPARSE_MMA_MASK
	.align		4
.L_79:
        /*0068*/ 	.byte	0x03, 0x50
        /*006a*/ 	.short	0x0000


	//----- nvinfo : EIATTR_MAXREG_COUNT
	.align		4
        /*006c*/ 	.byte	0x03, 0x1b
        /*006e*/ 	.short	0x00ff


	//----- nvinfo : EIATTR_NUM_BARRIERS
	.align		4
        /*0070*/ 	.byte	0x02, 0x4c
        /*0072*/ 	.byte	0x01
	.zero		1


	//----- nvinfo : EIATTR_MERCURY_ISA_VERSION
	.align		4
        /*0074*/ 	.byte	0x03, 0x5f
        /*0076*/ 	.short	0x0101


	//----- nvinfo : EIATTR_VRC_CTA_INIT_COUNT
	.align		4
        /*0078*/ 	.byte	0x02, 0x4a
	.zero		1
	.zero		1


	//----- nvinfo : EIATTR_EXIT_INSTR_OFFSETS
	.align		4
        /*007c*/ 	.byte	0x04, 0x1c
        /*007e*/ 	.short	(.L_81 - .L_80)


	//   ....[0]....
.L_80:
        /*0080*/ 	.word	0x00000e80


	//   ....[1]....
        /*0084*/ 	.word	0x00000ea0


	//----- nvinfo : EIATTR_CRS_STACK_SIZE
	.align		4
.L_81:
        /*0088*/ 	.byte	0x04, 0x1e
        /*008a*/ 	.short	(.L_83 - .L_82)
.L_82:
        /*008c*/ 	.word	0x00000000


	//----- nvinfo : EIATTR_CBANK_PARAM_SIZE
	.align		4
.L_83:
        /*0090*/ 	.byte	0x03, 0x19
        /*0092*/ 	.short	0x0024


	//----- nvinfo : EIATTR_PARAM_CBANK
	.align		4
        /*0094*/ 	.byte	0x04, 0x0a
        /*0096*/ 	.short	(.L_85 - .L_84)
	.align		4
.L_84:
        /*0098*/ 	.word	index@(.nv.constant0._Z26sgemm_thread_tile_naive_v2ILi64ELi64ELi64ELi4ELi4EEvPfS0_S0_iii)
        /*009c*/ 	.short	0x0380
        /*009e*/ 	.short	0x0024


	//----- nvinfo : EIATTR_SW_WAR
	.align		4
.L_85:
        /*00a0*/ 	.byte	0x04, 0x36
        /*00a2*/ 	.short	(.L_87 - .L_86)
.L_86:
        /*00a4*/ 	.word	0x00000008
.L_87:


//--------------------- .nv.info._Z14sgemm_naive_v0PfS_S_iii --------------------------
	.section	.nv.info._Z14sgemm_naive_v0PfS_S_iii,"",@"SHT_CUDA_INFO"
	.sectionflags	@""
	.align	4


	//----- nvinfo : EIATTR_CUDA_API_VERSION
	.align		4
        /*0000*/ 	.byte	0x04, 0x37
        /*0002*/ 	.short	(.L_89 - .L_88)
.L_88:
        /*0004*/ 	.word	0x00000082


	//----- nvinfo : EIATTR_KPARAM_INFO
	.align		4
.L_89:
        /*0008*/ 	.byte	0x04, 0x17
        /*000a*/ 	.short	(.L_91 - .L_90)
.L_90:
        /*000c*/ 	.word	0x00000000
        /*0010*/ 	.short	0x0005
        /*0012*/ 	.short	0x0020
        /*0014*/ 	.byte	0x00, 0xf0, 0x11, 0x00


	//----- nvinfo : EIATTR_KPARAM_INFO
	.align		4
.L_91:
        /*0018*/ 	.byte	0x04, 0x17
        /*001a*/ 	.short	(.L_93 - .L_92)
.L_92:
        /*001c*/ 	.word	0x00000000
        /*0020*/ 	.short	0x0004
        /*0022*/ 	.short	0x001c
        /*0024*/ 	.byte	0x00, 0xf0, 0x11, 0x00


	//----- nvinfo : EIATTR_KPARAM_INFO
	.align		4
.L_93:
        /*0028*/ 	.byte	0x04, 0x17
        /*002a*/ 	.short	(.L_95 - .L_94)
.L_94:
        /*002c*/ 	.word	0x00000000
        /*0030*/ 	.short	0x0003
        /*0032*/ 	.short	0x0018
        /*0034*/ 	.byte	0x00, 0xf0, 0x11, 0x00


	//----- nvinfo : EIATTR_KPARAM_INFO
	.align		4
.L_95:
        /*0038*/ 	.byte	0x04, 0x17
        /*003a*/ 	.short	(.L_97 - .L_96)
.L_96:
        /*003c*/ 	.word	0x00000000
        /*0040*/ 	.short	0x0002
        /*0042*/ 	.short	0x0010
        /*0044*/ 	.byte	0x00, 0xf5, 0x21, 0x00


	//----- nvinfo : EIATTR_KPARAM_INFO
	.align		4
.L_97:
        /*0048*/ 	.byte	0x04, 0x17
        /*004a*/ 	.short	(.L_99 - .L_98)
.L_98:
        /*004c*/ 	.word	0x00000000
        /*0050*/ 	.short	0x0001
        /*0052*/ 	.short	0x0008
        /*0054*/ 	.byte	0x00, 0xf5, 0x21, 0x00


	//----- nvinfo : EIATTR_KPARAM_INFO
	.align		4
.L_99:
        /*0058*/ 	.byte	0x04, 0x17
        /*005a*/ 	.short	(.L_101 - .L_100)
.L_100:
        /*005c*/ 	.word	0x00000000
        /*0060*/ 	.short	0x0000
        /*0062*/ 	.short	0x0000
        /*0064*/ 	.byte	0x00, 0xf5, 0x21, 0x00


	//----- nvinfo : EIATTR_SPARSE_MMA_MASK
	.align		4
.L_101:
        /*0068*/ 	.byte	0x03, 0x50
        /*006a*/ 	.short	0x0000


	//----- nvinfo : EIATTR_MAXREG_COUNT
	.align		4
        /*006c*/ 	.byte	0x03, 0x1b
        /*006e*/ 	.short	0x00ff


	//----- nvinfo : EIATTR_MERCURY_ISA_VERSION
	.align		4
        /*0070*/ 	.byte	0x03, 0x5f
        /*0072*/ 	.short	0x0101


	//----- nvinfo : EIATTR_VRC_CTA_INIT_COUNT
	.align		4
        /*0074*/ 	.byte	0x02, 0x4a
	.zero		1
	.zero		1


	//----- nvinfo : EIATTR_EXIT_INSTR_OFFSETS
	.align		4
        /*0078*/ 	.byte	0x04, 0x1c
        /*007a*/ 	.short	(.L_103 - .L_102)


	//   ....[0]....
.L_102:
        /*007c*/ 	.word	0x000000c0


	//   ....[1]....
        /*0080*/ 	.word	0x000008e0


	//----- nvinfo : EIATTR_CBANK_PARAM_SIZE
	.align		4
.L_103:
        /*0084*/ 	.byte	0x03, 0x19
        /*0086*/ 	.short	0x0024


	//----- nvinfo : EIATTR_PARAM_CBANK
	.align		4
        /*0088*/ 	.byte	0x04, 0x0a
        /*008a*/ 	.short	(.L_105 - .L_104)
	.align		4
.L_104:
        /*008c*/ 	.word	index@(.nv.constant0._Z14sgemm_naive_v0PfS_S_iii)
        /*0090*/ 	.short	0x0380
        /*0092*/ 	.short	0x0024


	//----- nvinfo : EIATTR_SW_WAR
	.align		4
.L_105:
        /*0094*/ 	.byte	0x04, 0x36
        /*0096*/ 	.short	(.L_107 - .L_106)
.L_106:
        /*0098*/ 	.word	0x00000008
.L_107:


//--------------------- .nv.callgraph             --------------------------
	.section	.nv.callgraph,"",@"SHT_CUDA_CALLGRAPH"
	.align	4
	.sectionentsize	8
	.align		4
        /*0000*/ 	.word	0x00000000
	.align		4
        /*0004*/ 	.word	0xffffffff
	.align		4
        /*0008*/ 	.word	0x00000000
	.align		4
        /*000c*/ 	.word	0xfffffffe
	.align		4
        /*0010*/ 	.word	0x00000000
	.align		4
        /*0014*/ 	.word	0xfffffffd
	.align		4
        /*0018*/ 	.word	0x00000000
	.align		4
        /*001c*/ 	.word	0xfffffffc


//--------------------- .text._Z15sgemm_optimizedILi64ELi64ELi64ELi4ELi4EEvPfS0_S0_iii --------------------------
	.section	.text._Z15sgemm_optimizedILi64ELi64ELi64ELi4ELi4EEvPfS0_S0_iii,"ax",@progbits
	.align	128
        .global         _Z15sgemm_optimizedILi64ELi64ELi64ELi4ELi4EEvPfS0_S0_iii
        .type           _Z15sgemm_optimizedILi64ELi64ELi64ELi4ELi4EEvPfS0_S0_iii,@function
        .size           _Z15sgemm_optimizedILi64ELi64ELi64ELi4ELi4EEvPfS0_S0_iii,(.L_x_36 - _Z15sgemm_optimizedILi64ELi64ELi64ELi4ELi4EEvPfS0_S0_iii)
        .other          _Z15sgemm_optimizedILi64ELi64ELi64ELi4ELi4EEvPfS0_S0_iii,@"STO_CUDA_ENTRY STV_DEFAULT"
_Z15sgemm_optimizedILi64ELi64ELi64ELi4ELi4EEvPfS0_S0_iii:
.text._Z15sgemm_optimizedILi64ELi64ELi64ELi4ELi4EEvPfS0_S0_iii:
[----:B------:R-:W-:Y:S01]  /*0000*/  LDC R1, c[0x0][0x37c] ;  /* 0x0000df00ff017b82 */ /* 0x000fe20000000800 */
[----:B------:R-:W0:Y:S01]  /*0010*/  LDCU UR4, c[0x0][0x3a0] ;  /* 0x00007400ff0477ac */ /* 0x000e220008000800 */
[----:B------:R-:W1:Y:S01]  /*0020*/  S2R R0, SR_CTAID.X ;  /* 0x0000000000007919 */ /* 0x000e620000002500 */
[----:B------:R-:W-:Y:S01]  /*0030*/  HFMA2 R18, -RZ, RZ, 0, 0 ;  /* 0x00000000ff127431 */ /* 0x000fe200000001ff */
[----:B------:R-:W-:Y:S02]  /*0040*/  CS2R R16, SRZ ;  /* 0x0000000000107805 */ /* 0x000fe4000001ff00 */
[----:B------:R-:W-:Y:S01]  /*0050*/  CS2R R40, SRZ ;  /* 0x0000000000287805 */ /* 0x000fe2000001ff00 */
[----:B------:R-:W2:Y:S01]  /*0060*/  S2R R2, SR_CTAID.Y ;  /* 0x0000000000027919 */ /* 0x000ea20000002600 */
[----:B------:R-:W-:Y:S02]  /*0070*/  CS2R R10, SRZ ;  /* 0x00000000000a7805 */ /* 0x000fe4000001ff00 */
[----:B------:R-:W-:-:S02]  /*0080*/  CS2R R8, SRZ ;  /* 0x0000000000087805 */ /* 0x000fc4000001ff00 */
[----:B------:R-:W-:Y:S01]  /*0090*/  CS2R R28, SRZ ;  /* 0x00000000001c7805 */ /* 0x000fe2000001ff00 */
[----:B------:R-:W3:Y:S01]  /*00a0*/  S2R R3, SR_TID.X ;  /* 0x0000000000037919 */ /* 0x000ee20000002100 */
[----:B------:R-:W-:Y:S02]  /*00b0*/  CS2R R30, SRZ ;  /* 0x00000000001e7805 */ /* 0x000fe4000001ff00 */
[----:B------:R-:W-:Y:S02]  /*00c0*/  MOV R39, RZ ;  /* 0x000000ff00277202 */ /* 0x000fe40000000f00 */
[----:B------:R-:W-:Y:S01]  /*00d0*/  CS2R R32, SRZ ;  /* 0x0000000000207805 */ /* 0x000fe2000001ff00 */
[----:B------:R-:W4:Y:S01]  /*00e0*/  S2R R4, SR_TID.Y ;  /* 0x0000000000047919 */ /* 0x000f220000002200 */
[----:B------:R-:W1:Y:S01]  /*00f0*/  LDCU.64 UR8, c[0x0][0x358] ;  /* 0x00006b00ff0877ac */ /* 0x000e620008000a00 */
[----:B0-----:R-:W-:-:S09]  /*0100*/  UISETP.GE.AND UP0, UPT, UR4, 0x1, UPT ;  /* 0x000000010400788c */ /* 0x001fd2000bf06270 */
[----:B------:R-:W-:Y:S05]  /*0110*/  BRA.U !UP0, `(.L_x_0) ;  /* 0x0000001d08ac7547 */ /* 0x000fea000b800000 */
[----:B---34-:R-:W-:Y:S01]  /*0120*/  LEA R7, R4, R3, 0x4 ;  /* 0x0000000304077211 */ /* 0x018fe200078e20ff */
[----:B------:R-:W0:Y:S01]  /*0130*/  S2UR UR6, SR_CgaCtaId ;  /* 0x00000000000679c3 */ /* 0x000e220000008800 */
[----:B------:R-:W3:Y:S01]  /*0140*/  LDCU UR7, c[0x0][0x39c] ;  /* 0x00007380ff0777ac */ /* 0x000ee20008000800 */
[----:B------:R-:W-:Y:S02]  /*0150*/  MOV R18, RZ ;  /* 0x000000ff00127202 */ /* 0x000fe40000000f00 */
[----:B------:R-:W-:Y:S01]  /*0160*/  SHF.L.U32 R5, R7, 0x4, RZ ;  /* 0x0000000407057819 */ /* 0x000fe200000006ff */
[----:B------:R-:W-:Y:S02]  /*0170*/  UMOV UR4, 0x400 ;  /* 0x0000040000047882 */ /* 0x000fe40000000000 */
[----:B------:R-:W-:Y:S01]  /*0180*/  UIADD3 UR5, UPT, UPT, UR4, 0x4000, URZ ;  /* 0x0000400004057890 */ /* 0x000fe2000fffe0ff */
[----:B------:R-:W-:Y:S02]  /*0190*/  IADD3 R6, PT, PT, R5, 0x1, RZ ;  /* 0x0000000105067810 */ /* 0x000fe40007ffe0ff */
[----:B-1----:R-:W-:-:S02]  /*01a0*/  SHF.L.U32 R5, R0, 0x6, RZ ;  /* 0x0000000600057819 */ /* 0x002fc400000006ff */
[----:B------:R-:W-:-:S04]  /*01b0*/  LOP3.LUT R6, R6, 0x31, RZ, 0xc0, !PT ;  /* 0x0000003106067812 */ /* 0x000fc800078ec0ff */
[----:B------:R-:W-:-:S04]  /*01c0*/  LOP3.LUT R5, R6, R5, RZ, 0xfc, !PT ;  /* 0x0000000506057212 */ /* 0x000fc800078efcff */
[C---:B------:R-:W-:Y:S01]  /*01d0*/  IADD3 R12, PT, PT, R5.reuse, 0x4, RZ ;  /* 0x00000004050c7810 */ /* 0x040fe20007ffe0ff */
[C---:B------:R-:W-:Y:S01]  /*01e0*/  VIADD R6, R5.reuse, 0x2 ;  /* 0x0000000205067836 */ /* 0x040fe20000000000 */
[C---:B------:R-:W-:Y:S01]  /*01f0*/  IADD3 R13, PT, PT, R5.reuse, 0x8, RZ ;  /* 0x00000008050d7810 */ /* 0x040fe20007ffe0ff */
[----:B0-----:R-:W-:Y:S01]  /*0200*/  ULEA UR4, UR6, UR4, 0x18 ;  /* 0x0000000406047291 */ /* 0x001fe2000f8ec0ff */
[C---:B------:R-:W-:Y:S01]  /*0210*/  IADD3 R14, PT, PT, R5.reuse, 0xa, RZ ;  /* 0x0000000a050e7810 */ /* 0x040fe20007ffe0ff */
[----:B------:R-:W-:Y:S01]  /*0220*/  ULEA UR5, UR6, UR5, 0x18 ;  /* 0x0000000506057291 */ /* 0x000fe2000f8ec0ff */
[----:B---3--:R-:W-:Y:S02]  /*0230*/  ISETP.GE.AND P0, PT, R6, UR7, PT ;  /* 0x0000000706007c0c */ /* 0x008fe4000bf06270 */
[----:B------:R-:W-:Y:S02]  /*0240*/  IADD3 R6, PT, PT, R5, 0x6, RZ ;  /* 0x0000000605067810 */ /* 0x000fe40007ffe0ff */
[----:B------:R-:W-:-:S02]  /*0250*/  P2R R38, PR, RZ, 0x1 ;  /* 0x00000001ff267803 */ /* 0x000fc40000000000 */
[----:B------:R-:W-:Y:S02]  /*0260*/  ISETP.GE.AND P0, PT, R6, UR7, PT ;  /* 0x0000000706007c0c */ /* 0x000fe4000bf06270 */
[C---:B------:R-:W-:Y:S01]  /*0270*/  IADD3 R6, PT, PT, R5.reuse, 0xc, RZ ;  /* 0x0000000c05067810 */ /* 0x040fe20007ffe0ff */
[----:B------:R-:W-:Y:S01]  /*0280*/  VIADD R5, R5, 0xe ;  /* 0x0000000e05057836 */ /* 0x000fe20000000000 */
[----:B------:R-:W-:Y:S02]  /*0290*/  ISETP.GE.AND P2, PT, R12, UR7, PT ;  /* 0x000000070c007c0c */ /* 0x000fe4000bf46270 */
[----:B------:R-:W-:Y:S01]  /*02a0*/  LEA R36, R7, UR4, 0x6 ;  /* 0x0000000407247c11 */ /* 0x000fe2000f8e30ff */
[----:B------:R-:W-:Y:S01]  /*02b0*/  UMOV UR4, URZ ;  /* 0x000000ff00047c82 */ /* 0x000fe20008000000 */
[----:B------:R-:W-:Y:S02]  /*02c0*/  P2R R37, PR, RZ, 0x4 ;  /* 0x00000004ff257803 */ /* 0x000fe40000000000 */
[----:B------:R-:W-:-:S02]  /*02d0*/  ISETP.GE.AND P1, PT, R13, UR7, PT ;  /* 0x000000070d007c0c */ /* 0x000fc4000bf26270 */
[----:B------:R-:W-:Y:S02]  /*02e0*/  ISETP.GE.AND P2, PT, R14, UR7, PT ;  /* 0x000000070e007c0c */ /* 0x000fe4000bf46270 */
[----:B------:R-:W-:Y:S02]  /*02f0*/  ISETP.GE.AND P3, PT, R6, UR7, PT ;  /* 0x0000000706007c0c */ /* 0x000fe4000bf66270 */
[----:B------:R-:W-:Y:S02]  /*0300*/  ISETP.GE.AND P4, PT, R5, UR7, PT ;  /* 0x0000000705007c0c */ /* 0x000fe4000bf86270 */
[----:B------:R-:W-:-:S11]  /*0310*/  LEA R7, R7, UR5, 0x6 ;  /* 0x0000000507077c11 */ /* 0x000fd6000f8e30ff */
.L_x_2:
[----:B------:R-:W0:Y:S01]  /*0320*/  LDCU UR10, c[0x0][0x3a0] ;  /* 0x00007400ff0a77ac */ /* 0x000e220008000800 */
[----:B------:R-:W-:Y:S01]  /*0330*/  LEA R19, R4, R3, 0x4 ;  /* 0x0000000304137211 */ /* 0x000fe200078e20ff */
[----:B------:R-:W-:Y:S01]  /*0340*/  IMAD.MOV.U32 R5, RZ, RZ, RZ ;  /* 0x000000ffff057224 */ /* 0x000fe200078e00ff */
[----:B--2---:R-:W-:Y:S01]  /*0350*/  SHF.L.U32 R23, R2, 0x6, RZ ;  /* 0x0000000602177819 */ /* 0x004fe200000006ff */
[----:B------:R-:W1:Y:S01]  /*0360*/  LDCU UR5, c[0x0][0x398] ;  /* 0x00007300ff0577ac */ /* 0x000e620008000800 */
[C---:B------:R-:W-:Y:S02]  /*0370*/  SHF.L.U32 R42, R19.reuse, 0x4, RZ ;  /* 0x00000004132a7819 */ /* 0x040fe400000006ff */
[----:B------:R-:W-:Y:S02]  /*0380*/  LEA.HI R6, R19, R23, RZ, 0x1e ;  /* 0x0000001713067211 */ /* 0x000fe400078ff0ff */
[----:B------:R-:W-:-:S04]  /*0390*/  LOP3.LUT R15, R42, 0x30, RZ, 0xc0, !PT ;  /* 0x000000302a0f7812 */ /* 0x000fc800078ec0ff */
[----:B------:R-:W-:-:S04]  /*03a0*/  IADD3 R15, PT, PT, R15, UR4, RZ ;  /* 0x000000040f0f7c10 */ /* 0x000fc8000fffe0ff */
[----:B0-----:R-:W-:-:S04]  /*03b0*/  ISETP.GE.AND P5, PT, R15, UR10, PT ;  /* 0x0000000a0f007c0c */ /* 0x001fc8000bfa6270 */
[----:B-1----:R-:W-:-:S13]  /*03c0*/  ISETP.LT.AND P5, PT, R6, UR5, !P5 ;  /* 0x0000000506007c0c */ /* 0x002fda000efa1270 */
[----:B------:R-:W0:Y:S01]  /*03d0*/  @P5 LDC.64 R12, c[0x0][0x380] ;  /* 0x0000e000ff0c5b82 */ /* 0x000e220000000a00 */
[----:B------:R-:W-:Y:S01]  /*03e0*/  @P5 IMAD R15, R6, UR10, R15 ;  /* 0x0000000a060f5c24 */ /* 0x000fe2000f8e020f */
[C---:B------:R-:W-:Y:S02]  /*03f0*/  IADD3 R34, PT, PT, R42.reuse, 0x1, RZ ;  /* 0x000000012a227810 */ /* 0x040fe40007ffe0ff */
[----:B------:R-:W-:Y:S02]  /*0400*/  LEA.HI R23, R42, R23, RZ, 0x1a ;  /* 0x000000172a177211 */ /* 0x000fe400078fd0ff */
[----:B------:R-:W-:-:S04]  /*0410*/  LOP3.LUT R34, R34, 0x31, RZ, 0xc0, !PT ;  /* 0x0000003122227812 */ /* 0x000fc800078ec0ff */
[----:B------:R-:W-:Y:S01]  /*0420*/  IADD3 R6, PT, PT, R34, UR4, RZ ;  /* 0x0000000422067c10 */ /* 0x000fe2000fffe0ff */
[----:B0-----:R-:W-:-:S05]  /*0430*/  @P5 IMAD.WIDE.U32 R14, R15, 0x4, R12 ;  /* 0x000000040f0e5825 */ /* 0x001fca00078e000c */
[----:B------:R0:W2:Y:S01]  /*0440*/  @P5 LDG.E.CONSTANT R5, desc[UR8][R14.64] ;  /* 0x000000080e055981 */ /* 0x0000a2000c1e9900 */
[----:B------:R-:W-:Y:S01]  /*0450*/  ISETP.GE.AND P5, PT, R23, UR5, PT ;  /* 0x0000000517007c0c */ /* 0x000fe2000bfa6270 */
[----:B------:R-:W-:Y:S01]  /*0460*/  HFMA2 R27, -RZ, RZ, 0, 0 ;  /* 0x00000000ff1b7431 */ /* 0x000fe200000001ff */
[----:B------:R-:W-:Y:S01]  /*0470*/  MOV R35, RZ ;  /* 0x000000ff00237202 */ /* 0x000fe20000000f00 */
[C---:B------:R-:W-:Y:S01]  /*0480*/  VIADD R22, R6.reuse, 0x4 ;  /* 0x0000000406167836 */ /* 0x040fe20000000000 */
[----:B------:R-:W-:Y:S01]  /*0490*/  ISETP.GE.OR P6, PT, R6, UR10, P5 ;  /* 0x0000000a06007c0c */ /* 0x000fe2000afc6670 */
[----:B------:R-:W-:Y:S01]  /*04a0*/  HFMA2 R25, -RZ, RZ, 0, 0 ;  /* 0x00000000ff197431 */ /* 0x000fe200000001ff */
[----:B------:R-:W-:Y:S01]  /*04b0*/  MOV R45, RZ ;  /* 0x000000ff002d7202 */ /* 0x000fe20000000f00 */
[----:B------:R-:W-:Y:S01]  /*04c0*/  IMAD.MOV.U32 R43, RZ, RZ, RZ ;  /* 0x000000ffff2b7224 */ /* 0x000fe200078e00ff */
[----:B------:R-:W-:Y:S02]  /*04d0*/  IADD3 R44, PT, PT, R42, 0x2, RZ ;  /* 0x000000022a2c7810 */ /* 0x000fe40007ffe0ff */
[----:B------:R-:W-:-:S02]  /*04e0*/  CS2R R52, SRZ ;  /* 0x0000000000347805 */ /* 0x000fc4000001ff00 */
[----:B0-----:R-:W-:Y:S01]  /*04f0*/  IADD3 R14, PT, PT, R6, 0x2, RZ ;  /* 0x00000002060e7810 */ /* 0x001fe20007ffe0ff */
[C---:B------:R-:W-:Y:S01]  /*0500*/  VIADD R24, R42.reuse, 0x6 ;  /* 0x000000062a187836 */ /* 0x040fe20000000000 */
[----:B------:R-:W-:Y:S02]  /*0510*/  IADD3 R26, PT, PT, R42, 0x4, RZ ;  /* 0x000000042a1a7810 */ /* 0x000fe40007ffe0ff */
[----:B------:R-:W-:Y:S01]  /*0520*/  CS2R R50, SRZ ;  /* 0x0000000000327805 */ /* 0x000fe2000001ff00 */
[----:B------:R-:W-:Y:S01]  /*0530*/  HFMA2 R49, -RZ, RZ, 0, 0 ;  /* 0x00000000ff317431 */ /* 0x000fe200000001ff */
[----:B------:R-:W0:Y:S01]  /*0540*/  LDCU UR5, c[0x0][0x39c] ;  /* 0x00007380ff0577ac */ /* 0x000e220008000800 */
[----:B------:R-:W1:Y:S01]  /*0550*/  @!P6 LDC.64 R12, c[0x0][0x380] ;  /* 0x0000e000ff0ceb82 */ /* 0x000e620000000a00 */
[----:B------:R-:W-:-:S04]  /*0560*/  @!P6 IMAD R21, R23, UR10, R6 ;  /* 0x0000000a1715ec24 */ /* 0x000fc8000f8e0206 */
[----:B-1----:R-:W-:-:S05]  /*0570*/  @!P6 IMAD.WIDE.U32 R12, R21, 0x4, R12 ;  /* 0x00000004150ce825 */ /* 0x002fca00078e000c */
[----:B------:R1:W3:Y:S01]  /*0580*/  @!P6 LDG.E.CONSTANT R27, desc[UR8][R12.64] ;  /* 0x000000080c1be981 */ /* 0x0002e2000c1e9900 */
[----:B------:R-:W-:-:S13]  /*0590*/  ISETP.GE.OR P6, PT, R14, UR10, P5 ;  /* 0x0000000a0e007c0c */ /* 0x000fda000afc6670 */
[----:B------:R-:W4:Y:S01]  /*05a0*/  @!P6 LDC.64 R20, c[0x0][0x380] ;  /* 0x0000e000ff14eb82 */ /* 0x000f220000000a00 */
[----:B------:R-:W-:-:S04]  /*05b0*/  @!P6 IMAD R15, R23, UR10, R14 ;  /* 0x0000000a170fec24 */ /* 0x000fc8000f8e020e */
[----:B----4-:R-:W-:-:S05]  /*05c0*/  @!P6 IMAD.WIDE.U32 R20, R15, 0x4, R20 ;  /* 0x000000040f14e825 */ /* 0x010fca00078e0014 */
[----:B------:R4:W5:Y:S01]  /*05d0*/  @!P6 LDG.E.CONSTANT R35, desc[UR8][R20.64] ;  /* 0x000000081423e981 */ /* 0x000962000c1e9900 */
[----:B------:R-:W-:-:S13]  /*05e0*/  ISETP.GE.OR P6, PT, R22, UR10, P5 ;  /* 0x0000000a16007c0c */ /* 0x000fda000afc6670 */
[----:B------:R-:W0:Y:S01]  /*05f0*/  @!P6 LDC.64 R14, c[0x0][0x380] ;  /* 0x0000e000ff0eeb82 */ /* 0x000e220000000a00 */
[----:B-1----:R-:W-:Y:S01]  /*0600*/  @!P6 IMAD R13, R23, UR10, R22 ;  /* 0x0000000a170dec24 */ /* 0x002fe2000f8e0216 */
[----:B------:R-:W-:-:S03]  /*0610*/  IADD3 R22, PT, PT, R6, 0x6, RZ ;  /* 0x0000000606167810 */ /* 0x000fc60007ffe0ff */
[----:B0-----:R-:W-:-:S05]  /*0620*/  @!P6 IMAD.WIDE.U32 R14, R13, 0x4, R14 ;  /* 0x000000040d0ee825 */ /* 0x001fca00078e000e */
[----:B------:R0:W3:Y:S01]  /*0630*/  @!P6 LDG.E.CONSTANT R25, desc[UR8][R14.64] ;  /* 0x000000080e19e981 */ /* 0x0000e2000c1e9900 */
[----:B------:R-:W-:-:S13]  /*0640*/  ISETP.GE.OR P6, PT, R22, UR10, P5 ;  /* 0x0000000a16007c0c */ /* 0x000fda000afc6670 */
[----:B------:R-:W1:Y:S01]  /*0650*/  @!P6 LDC.64 R12, c[0x0][0x380] ;  /* 0x0000e000ff0ceb82 */ /* 0x000e620000000a00 */
[----:B----4-:R-:W-:Y:S01]  /*0660*/  @!P6 IMAD R21, R23, UR10, R22 ;  /* 0x0000000a1715ec24 */ /* 0x010fe2000f8e0216 */
[----:B------:R-:W-:-:S03]  /*0670*/  IADD3 R20, PT, PT, R6, 0x8, RZ ;  /* 0x0000000806147810 */ /* 0x000fc60007ffe0ff */
[----:B-1----:R-:W-:-:S05]  /*0680*/  @!P6 IMAD.WIDE.U32 R12, R21, 0x4, R12 ;  /* 0x00000004150ce825 */ /* 0x002fca00078e000c */
[----:B------:R1:W4:Y:S01]  /*0690*/  @!P6 LDG.E.CONSTANT R45, desc[UR8][R12.64] ;  /* 0x000000080c2de981 */ /* 0x000322000c1e9900 */
[----:B------:R-:W-:Y:S01]  /*06a0*/  ISETP.GE.OR P6, PT, R20, UR10, P5 ;  /* 0x0000000a14007c0c */ /* 0x000fe2000afc6670 */
[----:B------:R-:W-:-:S12]  /*06b0*/  HFMA2 R21, -RZ, RZ, 0, 0 ;  /* 0x00000000ff157431 */ /* 0x000fd800000001ff */
[----:B------:R-:W1:Y:S01]  /*06c0*/  @!P6 LDC.64 R46, c[0x0][0x380] ;  /* 0x0000e000ff2eeb82 */ /* 0x000e620000000a00 */
[----:B0-----:R-:W-:Y:S01]  /*06d0*/  @!P6 IMAD R15, R23, UR10, R20 ;  /* 0x0000000a170fec24 */ /* 0x001fe2000f8e0214 */
[----:B------:R-:W-:-:S03]  /*06e0*/  IADD3 R20, PT, PT, R6, 0xa, RZ ;  /* 0x0000000a06147810 */ /* 0x000fc60007ffe0ff */
[----:B-1----:R-:W-:-:S05]  /*06f0*/  @!P6 IMAD.WIDE.U32 R46, R15, 0x4, R46 ;  /* 0x000000040f2ee825 */ /* 0x002fca00078e002e */
[----:B------:R0:W4:Y:S01]  /*0700*/  @!P6 LDG.E.CONSTANT R21, desc[UR8][R46.64] ;  /* 0x000000082e15e981 */ /* 0x000122000c1e9900 */
[----:B------:R-:W-:-:S13]  /*0710*/  ISETP.GE.OR P6, PT, R20, UR10, P5 ;  /* 0x0000000a14007c0c */ /* 0x000fda000afc6670 */
[----:B------:R-:W1:Y:S01]  /*0720*/  @!P6 LDC.64 R14, c[0x0][0x380] ;  /* 0x0000e000ff0eeb82 */ /* 0x000e620000000a00 */
[----:B------:R-:W-:Y:S01]  /*0730*/  @!P6 IMAD R13, R23, UR10, R20 ;  /* 0x0000000a170dec24 */ /* 0x000fe2000f8e0214 */
[----:B------:R-:W-:-:S03]  /*0740*/  IADD3 R20, PT, PT, R6, 0xc, RZ ;  /* 0x0000000c06147810 */ /* 0x000fc60007ffe0ff */
[----:B-1----:R-:W-:-:S05]  /*0750*/  @!P6 IMAD.WIDE.U32 R14, R13, 0x4, R14 ;  /* 0x000000040d0ee825 */ /* 0x002fca00078e000e */
[----:B------:R1:W4:Y:S01]  /*0760*/  @!P6 LDG.E.CONSTANT R43, desc[UR8][R14.64] ;  /* 0x000000080e2be981 */ /* 0x000322000c1e9900 */
[----:B------:R-:W-:Y:S02]  /*0770*/  ISETP.GE.OR P6, PT, R20, UR10, P5 ;  /* 0x0000000a14007c0c */ /* 0x000fe4000afc6670 */
[----:B------:R-:W-:Y:S02]  /*0780*/  LOP3.LUT R44, R44, 0x32, RZ, 0xc0, !PT ;  /* 0x000000322c2c7812 */ /* 0x000fe400078ec0ff */
[----:B0-----:R-:W-:-:S09]  /*0790*/  MOV R46, RZ ;  /* 0x000000ff002e7202 */ /* 0x001fd20000000f00 */
[----:B------:R-:W0:Y:S01]  /*07a0*/  @!P6 LDC.64 R12, c[0x0][0x380] ;  /* 0x0000e000ff0ceb82 */ /* 0x000e220000000a00 */
[----:B------:R-:W-:Y:S01]  /*07b0*/  @!P6 IMAD R47, R23, UR10, R20 ;  /* 0x0000000a172fec24 */ /* 0x000fe2000f8e0214 */
[----:B------:R-:W-:-:S03]  /*07c0*/  IADD3 R20, PT, PT, R44, UR4, RZ ;  /* 0x000000042c147c10 */ /* 0x000fc6000fffe0ff */
[----:B0-----:R-:W-:-:S05]  /*07d0*/  @!P6 IMAD.WIDE.U32 R12, R47, 0x4, R12 ;  /* 0x000000042f0ce825 */ /* 0x001fca00078e000c */
[----:B------:R0:W4:Y:S01]  /*07e0*/  @!P6 LDG.E.CONSTANT R46, desc[UR8][R12.64] ;  /* 0x000000080c2ee981 */ /* 0x000122000c1e9900 */
[----:B------:R-:W-:-:S13]  /*07f0*/  ISETP.GE.OR P6, PT, R20, UR10, P5 ;  /* 0x0000000a14007c0c */ /* 0x000fda000afc6670 */
[----:B-1----:R-:W1:Y:S01]  /*0800*/  @!P6 LDC.64 R14, c[0x0][0x380] ;  /* 0x0000e000ff0eeb82 */ /* 0x002e620000000a00 */
[----:B------:R-:W-:Y:S01]  /*0810*/  @!P6 IMAD R47, R23, UR10, R20 ;  /* 0x0000000a172fec24 */ /* 0x000fe2000f8e0214 */
[----:B------:R-:W-:-:S04]  /*0820*/  LOP3.LUT R26, R26, 0x34, RZ, 0xc0, !PT ;  /* 0x000000341a1a7812 */ /* 0x000fc800078ec0ff */
[----:B------:R-:W-:Y:S01]  /*0830*/  IADD3 R20, PT, PT, R26, UR4, RZ ;  /* 0x000000041a147c10 */ /* 0x000fe2000fffe0ff */
[----:B-1----:R-:W-:-:S05]  /*0840*/  @!P6 IMAD.WIDE.U32 R14, R47, 0x4, R14 ;  /* 0x000000042f0ee825 */ /* 0x002fca00078e000e */
[----:B------:R1:W4:Y:S01]  /*0850*/  @!P6 LDG.E.CONSTANT R53, desc[UR8][R14.64] ;  /* 0x000000080e35e981 */ /* 0x000322000c1e9900 */
[----:B------:R-:W-:-:S13]  /*0860*/  ISETP.GE.OR P6, PT, R20, UR10, P5 ;  /* 0x0000000a14007c0c */ /* 0x000fda000afc6670 */
[----:B0-----:R-:W0:Y:S01]  /*0870*/  @!P6 LDC.64 R12, c[0x0][0x380] ;  /* 0x0000e000ff0ceb82 */ /* 0x001e220000000a00 */
[----:B------:R-:W-:Y:S01]  /*0880*/  @!P6 IMAD R47, R23, UR10, R20 ;  /* 0x0000000a172fec24 */ /* 0x000fe2000f8e0214 */
[----:B------:R-:W-:-:S04]  /*0890*/  LOP3.LUT R24, R24, 0x36, RZ, 0xc0, !PT ;  /* 0x0000003618187812 */ /* 0x000fc800078ec0ff */
[----:B------:R-:W-:Y:S01]  /*08a0*/  IADD3 R20, PT, PT, R24, UR4, RZ ;  /* 0x0000000418147c10 */ /* 0x000fe2000fffe0ff */
[----:B0-----:R-:W-:-:S05]  /*08b0*/  @!P6 IMAD.WIDE.U32 R12, R47, 0x4, R12 ;  /* 0x000000042f0ce825 */ /* 0x001fca00078e000c */
[----:B------:R0:W4:Y:S01]  /*08c0*/  @!P6 LDG.E.CONSTANT R51, desc[UR8][R12.64] ;  /* 0x000000080c33e981 */ /* 0x000122000c1e9900 */
[----:B------:R-:W-:-:S13]  /*08d0*/  ISETP.GE.OR P6, PT, R20, UR10, P5 ;  /* 0x0000000a14007c0c */ /* 0x000fda000afc6670 */
[----:B-1----:R-:W1:Y:S01]  /*08e0*/  @!P6 LDC.64 R14, c[0x0][0x380] ;  /* 0x0000e000ff0eeb82 */ /* 0x002e620000000a00 */
[----:B------:R-:W-:Y:S01]  /*08f0*/  IADD3 R22, PT, PT, R42, 0x8, RZ ;  /* 0x000000082a167810 */ /* 0x000fe20007ffe0ff */
[----:B------:R-:W-:-:S03]  /*0900*/  @!P6 IMAD R47, R23, UR10, R20 ;  /* 0x0000000a172fec24 */ /* 0x000fc6000f8e0214 */
[----:B------:R-:W-:-:S04]  /*0910*/  LOP3.LUT R22, R22, 0x38, RZ, 0xc0, !PT ;  /* 0x0000003816167812 */ /* 0x000fc800078ec0ff */
[----:B------:R-:W-:Y:S01]  /*0920*/  IADD3 R20, PT, PT, R22, UR4, RZ ;  /* 0x0000000416147c10 */ /* 0x000fe2000fffe0ff */
[----:B-1----:R-:W-:-:S05]  /*0930*/  @!P6 IMAD.WIDE.U32 R14, R47, 0x4, R14 ;  /* 0x000000042f0ee825 */ /* 0x002fca00078e000e */
[----:B------:R1:W4:Y:S01]  /*0940*/  @!P6 LDG.E.CONSTANT R49, desc[UR8][R14.64] ;  /* 0x000000080e31e981 */ /* 0x000322000c1e9900 */
[----:B------:R-:W-:-:S03]  /*0950*/  ISETP.GE.OR P6, PT, R20, UR10, P5 ;  /* 0x0000000a14007c0c */ /* 0x000fc6000afc6670 */
[----:B--2---:R2:W-:Y:S10]  /*0960*/  STS [R36], R5 ;  /* 0x0000000524007388 */ /* 0x0045f40000000800 */
[----:B0-----:R-:W0:Y:S01]  /*0970*/  @!P6 LDC.64 R12, c[0x0][0x380] ;  /* 0x0000e000ff0ceb82 */ /* 0x001e220000000a00 */
[----:B------:R-:W-:Y:S01]  /*0980*/  @!P6 IMAD R47, R23, UR10, R20 ;  /* 0x0000000a172fec24 */ /* 0x000fe2000f8e0214 */
[----:B------:R-:W-:-:S04]  /*0990*/  IADD3 R20, PT, PT, R42, 0xa, RZ ;  /* 0x0000000a2a147810 */ /* 0x000fc80007ffe0ff */
[----:B------:R-:W-:-:S05]  /*09a0*/  LOP3.LUT R20, R20, 0x3a, RZ, 0xc0, !PT ;  /* 0x0000003a14147812 */ /* 0x000fca00078ec0ff */
[----:B------:R-:W-:Y:S02]  /*09b0*/  VIADD R48, R20, UR4 ;  /* 0x0000000414307c36 */ /* 0x000fe40008000000 */
[----:B0-----:R-:W-:Y:S01]  /*09c0*/  @!P6 IMAD.WIDE.U32 R12, R47, 0x4, R12 ;  /* 0x000000042f0ce825 */ /* 0x001fe200078e000c */
[----:B------:R-:W-:-:S06]  /*09d0*/  MOV R47, RZ ;  /* 0x000000ff002f7202 */ /* 0x000fcc0000000f00 */
[----:B------:R0:W4:Y:S01]  /*09e0*/  @!P6 LDG.E.CONSTANT R47, desc[UR8][R12.64] ;  /* 0x000000080c2fe981 */ /* 0x000122000c1e9900 */
[----:B------:R-:W-:-:S03]  /*09f0*/  ISETP.GE.OR P6, PT, R48, UR10, P5 ;  /* 0x0000000a30007c0c */ /* 0x000fc6000afc6670 */
[----:B-----5:R5:W-:Y:S04]  /*0a00*/  STS [R36+0xc], R35 ;  /* 0x00000c2324007388 */ /* 0x020be80000000800 */
[----:B---3--:R3:W-:Y:S06]  /*0a10*/  STS [R36+0x4], R27 ;  /* 0x0000041b24007388 */ /* 0x0087ec0000000800 */
[----:B-1----:R-:W1:Y:S01]  /*0a20*/  @!P6 LDC.64 R14, c[0x0][0x380] ;  /* 0x0000e000ff0eeb82 */ /* 0x002e620000000a00 */
[----:B--2---:R-:W-:Y:S01]  /*0a30*/  @!P6 IMAD R5, R23, UR10, R48 ;  /* 0x0000000a1705ec24 */ /* 0x004fe2000f8e0230 */
[----:B-----5:R-:W-:-:S04]  /*0a40*/  IADD3 R35, PT, PT, R42, 0xc, RZ ;  /* 0x0000000c2a237810 */ /* 0x020fc80007ffe0ff */
[----:B------:R-:W-:-:S04]  /*0a50*/  LOP3.LUT R35, R35, 0x3c, RZ, 0xc0, !PT ;  /* 0x0000003c23237812 */ /* 0x000fc800078ec0ff */
[----:B------:R-:W-:Y:S01]  /*0a60*/  IADD3 R48, PT, PT, R35, UR4, RZ ;  /* 0x0000000423307c10 */ /* 0x000fe2000fffe0ff */
[----:B-1----:R-:W-:-:S04]  /*0a70*/  @!P6 IMAD.WIDE.U32 R14, R5, 0x4, R14 ;  /* 0x00000004050ee825 */ /* 0x002fc800078e000e */
[----:B------:R-:W-:-:S06]  /*0a80*/  HFMA2 R5, -RZ, RZ, 0, 0 ;  /* 0x00000000ff057431 */ /* 0x000fcc00000001ff */
[----:B------:R1:W2:Y:S01]  /*0a90*/  @!P6 LDG.E.CONSTANT R5, desc[UR8][R14.64] ;  /* 0x000000080e05e981 */ /* 0x0002a2000c1e9900 */
[----:B------:R-:W-:-:S03]  /*0aa0*/  ISETP.GE.OR P6, PT, R48, UR10, P5 ;  /* 0x0000000a30007c0c */ /* 0x000fc6000afc6670 */
[----:B----4-:R4:W-:Y:S04]  /*0ab0*/  STS [R36+0x1c], R45 ;  /* 0x00001c2d24007388 */ /* 0x0109e80000000800 */
[----:B------:R5:W-:Y:S06]  /*0ac0*/  STS [R36+0x14], R25 ;  /* 0x0000141924007388 */ /* 0x000bec0000000800 */
[----:B0-----:R-:W0:Y:S01]  /*0ad0*/  @!P6 LDC.64 R12, c[0x0][0x380] ;  /* 0x0000e000ff0ceb82 */ /* 0x001e220000000a00 */
[----:B---3--:R-:W-:Y:S01]  /*0ae0*/  @!P6 IMAD R27, R23, UR10, R48 ;  /* 0x0000000a171bec24 */ /* 0x008fe2000f8e0230 */
[----:B----4-:R-:W-:-:S04]  /*0af0*/  IADD3 R45, PT, PT, R42, 0xe, RZ ;  /* 0x0000000e2a2d7810 */ /* 0x010fc80007ffe0ff */
[----:B------:R-:W-:-:S04]  /*0b00*/  LOP3.LUT R45, R45, 0x3e, RZ, 0xc0, !PT ;  /* 0x0000003e2d2d7812 */ /* 0x000fc800078ec0ff */
[----:B------:R-:W-:Y:S01]  /*0b10*/  IADD3 R48, PT, PT, R45, UR4, RZ ;  /* 0x000000042d307c10 */ /* 0x000fe2000fffe0ff */
[----:B0-----:R-:W-:Y:S01]  /*0b20*/  @!P6 IMAD.WIDE.U32 R12, R27, 0x4, R12 ;  /* 0x000000041b0ce825 */ /* 0x001fe200078e000c */
[----:B------:R-:W-:-:S06]  /*0b30*/  MOV R27, RZ ;  /* 0x000000ff001b7202 */ /* 0x000fcc0000000f00 */
[----:B------:R0:W3:Y:S01]  /*0b40*/  @!P6 LDG.E.CONSTANT R27, desc[UR8][R12.64] ;  /* 0x000000080c1be981 */ /* 0x0000e2000c1e9900 */
[----:B------:R-:W-:-:S03]  /*0b50*/  ISETP.GE.OR P6, PT, R48, UR10, P5 ;  /* 0x0000000a30007c0c */ /* 0x000fc6000afc6670 */
[----:B------:R4:W-:Y:S01]  /*0b60*/  STS [R36+0x2c], R43 ;  /* 0x00002c2b24007388 */ /* 0x0009e20000000800 */
[----:B------:R-:W-:-:S03]  /*0b70*/  LEA.HI R19, R19, UR4, RZ, 0x1e ;  /* 0x0000000413137c11 */ /* 0x000fc6000f8ff0ff */
[----:B------:R0:W-:Y:S06]  /*0b80*/  STS [R36+0x24], R21 ;  /* 0x0000241524007388 */ /* 0x0001ec0000000800 */
[----:B-1----:R-:W1:Y:S01]  /*0b90*/  @!P6 LDC.64 R14, c[0x0][0x380] ;  /* 0x0000e000ff0eeb82 */ /* 0x002e620000000a00 */
[----:B-----5:R-:W-:Y:S01]  /*0ba0*/  @!P6 IMAD R25, R23, UR10, R48 ;  /* 0x0000000a1719ec24 */ /* 0x020fe2000f8e0230 */
[----:B----4-:R-:W-:-:S04]  /*0bb0*/  SHF.L.U32 R43, R0, 0x6, RZ ;  /* 0x00000006002b7819 */ /* 0x010fc800000006ff */
[----:B0-----:R-:W-:Y:S01]  /*0bc0*/  LOP3.LUT R12, R43, 0x30, R42, 0xf8, !PT ;  /* 0x000000302b0c7812 */ /* 0x001fe200078ef82a */
[----:B-1----:R-:W-:-:S04]  /*0bd0*/  @!P6 IMAD.WIDE.U32 R14, R25, 0x4, R14 ;  /* 0x00000004190ee825 */ /* 0x002fc800078e000e */
[----:B------:R-:W-:-:S06]  /*0be0*/  IMAD.MOV.U32 R25, RZ, RZ, RZ ;  /* 0x000000ffff197224 */ /* 0x000fcc00078e00ff */
[----:B------:R0:W4:Y:S01]  /*0bf0*/  @!P6 LDG.E.CONSTANT R25, desc[UR8][R14.64] ;  /* 0x000000080e19e981 */ /* 0x000122000c1e9900 */
[----:B------:R-:W-:Y:S01]  /*0c00*/  ISETP.GE.AND P6, PT, R12, UR5, PT ;  /* 0x000000050c007c0c */ /* 0x000fe2000bfc6270 */
[----:B------:R-:W-:Y:S01]  /*0c10*/  HFMA2 R21, -RZ, RZ, 0, 0 ;  /* 0x00000000ff157431 */ /* 0x000fe200000001ff */
[----:B------:R-:W-:Y:S01]  /*0c20*/  IADD3 R6, PT, PT, R6, 0xe, RZ ;  /* 0x0000000e06067810 */ /* 0x000fe20007ffe0ff */
[----:B------:R1:W-:Y:S01]  /*0c30*/  STS [R36+0x34], R46 ;  /* 0x0000342e24007388 */ /* 0x0003e20000000800 */
[----:B------:R-:W-:-:S13]  /*0c40*/  ISETP.GE.OR P6, PT, R19, UR10, P6 ;  /* 0x0000000a13007c0c */ /* 0x000fda000b7c6670 */
[----:B------:R-:W-:Y:S02]  /*0c50*/  @!P6 IMAD R19, R19, UR5, R12 ;  /* 0x000000051313ec24 */ /* 0x000fe4000f8e020c */
[----:B------:R-:W5:Y:S01]  /*0c60*/  @!P6 LDC.64 R12, c[0x0][0x388] ;  /* 0x0000e200ff0ceb82 */ /* 0x000f620000000a00 */
[----:B------:R-:W-:Y:S01]  /*0c70*/  LOP3.LUT R44, R44, R43, RZ, 0xfc, !PT ;  /* 0x0000002b2c2c7212 */ /* 0x000fe200078efcff */
[----:B-----5:R-:W-:Y:S01]  /*0c80*/  @!P6 IMAD.WIDE R12, R19, 0x4, R12 ;  /* 0x00000004130ce825 */ /* 0x020fe200078e020c */
[----:B------:R-:W-:-:S04]  /*0c90*/  LEA.HI R19, R42, UR4, RZ, 0x1a ;  /* 0x000000042a137c11 */ /* 0x000fc8000f8fd0ff */
[----:B------:R-:W5:Y:S01]  /*0ca0*/  @!P6 LDG.E.CONSTANT R21, desc[UR8][R12.64] ;  /* 0x000000080c15e981 */ /* 0x000f62000c1e9900 */
[----:B------:R-:W-:-:S04]  /*0cb0*/  ISETP.GE.AND P6, PT, R44, UR5, PT ;  /* 0x000000052c007c0c */ /* 0x000fc8000bfc6270 */
[----:B------:R-:W-:-:S13]  /*0cc0*/  ISETP.GE.OR P6, PT, R19, UR10, P6 ;  /* 0x0000000a13007c0c */ /* 0x000fda000b7c6670 */
[----:B0-----:R-:W0:Y:S01]  /*0cd0*/  @!P6 LDC.64 R14, c[0x0][0x388] ;  /* 0x0000e200ff0eeb82 */ /* 0x001e220000000a00 */
[----:B------:R-:W-:Y:S01]  /*0ce0*/  ISETP.GE.OR P5, PT, R6, UR10, P5 ;  /* 0x0000000a06007c0c */ /* 0x000fe2000afa6670 */
[----:B------:R-:W-:-:S12]  /*0cf0*/  @!P6 IMAD R44, R19, UR5, R44 ;  /* 0x00000005132cec24 */ /* 0x000fd8000f8e022c */
[----:B------:R-:W-:Y:S01]  /*0d00*/  @!P5 IMAD R23, R23, UR10, R6 ;  /* 0x0000000a1717dc24 */ /* 0x000fe2000f8e0206 */
[----:B------:R-:W-:Y:S01]  /*0d10*/  LOP3.LUT R6, R34, R43, RZ, 0xfc, !PT ;  /* 0x0000002b22067212 */ /* 0x000fe200078efcff */
[----:B0-----:R-:W-:-:S05]  /*0d20*/  @!P6 IMAD.WIDE R14, R44, 0x4, R14 ;  /* 0x000000042c0ee825 */ /* 0x001fca00078e020e */
[----:B------:R0:W5:Y:S01]  /*0d30*/  @!P6 LDG.E.CONSTANT R50, desc[UR8][R14.64] ;  /* 0x000000080e32e981 */ /* 0x000162000c1e9900 */
[----:B------:R-:W-:-:S04]  /*0d40*/  ISETP.GE.AND P6, PT, R6, UR5, PT ;  /* 0x0000000506007c0c */ /* 0x000fc8000bfc6270 */
[----:B------:R-:W-:Y:S01]  /*0d50*/  ISETP.GE.OR P6, PT, R19, UR10, P6 ;  /* 0x0000000a13007c0c */ /* 0x000fe2000b7c6670 */
[----:B0-----:R-:W0:-:S12]  /*0d60*/  @!P5 LDC.64 R14, c[0x0][0x380] ;  /* 0x0000e000ff0edb82 */ /* 0x001e180000000a00 */
[----:B------:R-:W1:Y:S01]  /*0d70*/  @!P6 LDC.64 R12, c[0x0][0x388] ;  /* 0x0000e200ff0ceb82 */ /* 0x000e620000000a00 */
[----:B------:R-:W-:Y:S02]  /*0d80*/  @!P6 IMAD R34, R19, UR5, R6 ;  /* 0x000000051322ec24 */ /* 0x000fe4000f8e0206 */
[----:B0-----:R-:W-:Y:S01]  /*0d90*/  @!P5 IMAD.WIDE.U32 R14, R23, 0x4, R14 ;  /* 0x00000004170ed825 */ /* 0x001fe200078e000e */
[----:B------:R-:W-:-:S06]  /*0da0*/  MOV R23, RZ ;  /* 0x000000ff00177202 */ /* 0x000fcc0000000f00 */
[----:B------:R-:W5:Y:S01]  /*0db0*/  @!P5 LDG.E.CONSTANT R23, desc[UR8][R14.64] ;  /* 0x000000080e17d981 */ /* 0x000f62000c1e9900 */
[----:B------:R-:W-:Y:S01]  /*0dc0*/  ISETP.NE.AND P5, PT, R38, RZ, PT ;  /* 0x000000ff2600720c */ /* 0x000fe20003fa5270 */
[----:B-1----:R-:W-:-:S03]  /*0dd0*/  @!P6 IMAD.WIDE R12, R34, 0x4, R12 ;  /* 0x00000004220ce825 */ /* 0x002fc600078e020c */
[----:B------:R-:W-:Y:S02]  /*0de0*/  ISETP.GE.OR P5, PT, R19, UR10, P5 ;  /* 0x0000000a13007c0c */ /* 0x000fe4000afa6670 */
[----:B------:R0:W5:Y:S01]  /*0df0*/  @!P6 LDG.E.CONSTANT R52, desc[UR8][R12.64] ;  /* 0x000000080c34e981 */ /* 0x000162000c1e9900 */
[----:B------:R-:W-:Y:S01]  /*0e00*/  HFMA2 R48, -RZ, RZ, 0, 0 ;  /* 0x00000000ff307431 */ /* 0x000fe200000001ff */
[----:B------:R-:W-:Y:S02]  /*0e10*/  LOP3.LUT R26, R26, R43, RZ, 0xfc, !PT ;  /* 0x0000002b1a1a7212 */ /* 0x000fe400078efcff */
[----:B------:R1:W-:Y:S01]  /*0e20*/  STS [R36+0x8], R53 ;  /* 0x0000083524007388 */ /* 0x0003e20000000800 */
[----:B------:R-:W-:Y:S01]  /*0e30*/  IMAD.MOV.U32 R46, RZ, RZ, RZ ;  /* 0x000000ffff2e7224 */ /* 0x000fe200078e00ff */
[----:B------:R-:W-:-:S05]  /*0e40*/  ISETP.NE.AND P6, PT, R37, RZ, PT ;  /* 0x000000ff2500720c */ /* 0x000fca0003fc5270 */
[----:B0-----:R-:W0:Y:S01]  /*0e50*/  @!P5 LDC.64 R12, c[0x0][0x388] ;  /* 0x0000e200ff0cdb82 */ /* 0x001e220000000a00 */
[----:B------:R-:W-:-:S05]  /*0e60*/  @!P5 IMAD R34, R19, UR5, R6 ;  /* 0x000000051322dc24 */ /* 0x000fca000f8e0206 */
[----:B------:R-:W-:-:S05]  /*0e70*/  @!P5 IADD3 R34, PT, PT, R34, 0x2, RZ ;  /* 0x000000022222d810 */ /* 0x000fca0007ffe0ff */
[----:B0-----:R-:W-:-:S05]  /*0e80*/  @!P5 IMAD.WIDE R12, R34, 0x4, R12 ;  /* 0x00000004220cd825 */ /* 0x001fca00078e020c */
[----:B------:R0:W5:Y:S01]  /*0e90*/  @!P5 LDG.E.CONSTANT R48, desc[UR8][R12.64] ;  /* 0x000000080c30d981 */ /* 0x000162000c1e9900 */
[----:B------:R-:W-:-:S04]  /*0ea0*/  ISETP.GE.AND P5, PT, R26, UR5, PT ;  /* 0x000000051a007c0c */ /* 0x000fc8000bfa6270 */
[----:B------:R-:W-:-:S13]  /*0eb0*/  ISETP.GE.OR P5, PT, R19, UR10, P5 ;  /* 0x0000000a13007c0c */ /* 0x000fda000afa6670 */
[----:B------:R-:W2:Y:S01]  /*0ec0*/  @!P5 LDC.64 R14, c[0x0][0x388] ;  /* 0x0000e200ff0edb82 */ /* 0x000ea20000000a00 */
[----:B-1----:R-:W-:-:S04]  /*0ed0*/  @!P5 IMAD R53, R19, UR5, R26 ;  /* 0x000000051335dc24 */ /* 0x002fc8000f8e021a */
[----:B--2---:R-:W-:-:S05]  /*0ee0*/  @!P5 IMAD.WIDE R14, R53, 0x4, R14 ;  /* 0x00000004350ed825 */ /* 0x004fca00078e020e */
[----:B------:R1:W2:Y:S01]  /*0ef0*/  @!P5 LDG.E.CONSTANT R46, desc[UR8][R14.64] ;  /* 0x000000080e2ed981 */ /* 0x0002a2000c1e9900 */
[----:B------:R-:W-:-:S13]  /*0f00*/  ISETP.GE.OR P5, PT, R19, UR10, P6 ;  /* 0x0000000a13007c0c */ /* 0x000fda000b7a6670 */
[----:B0-----:R-:W0:Y:S01]  /*0f10*/  @!P5 LDC.64 R12, c[0x0][0x388] ;  /* 0x0000e200ff0cdb82 */ /* 0x001e220000000a00 */
[----:B------:R-:W-:Y:S01]  /*0f20*/  @!P5 IMAD R26, R19, UR5, R6 ;  /* 0x00000005131adc24 */ /* 0x000fe2000f8e0206 */
[----:B------:R-:W-:-:S04]  /*0f30*/  MOV R44, RZ ;  /* 0x000000ff002c7202 */ /* 0x000fc80000000f00 */
[----:B------:R-:W-:Y:S02]  /*0f40*/  @!P5 IADD3 R53, PT, PT, R26, 0x4, RZ ;  /* 0x000000041a35d810 */ /* 0x000fe40007ffe0ff */
[----:B------:R-:W-:-:S03]  /*0f50*/  LOP3.LUT R24, R24, R43, RZ, 0xfc, !PT ;  /* 0x0000002b18187212 */ /* 0x000fc600078efcff */
[----:B0-----:R-:W-:-:S05]  /*0f60*/  @!P5 IMAD.WIDE R12, R53, 0x4, R12 ;  /* 0x00000004350cd825 */ /* 0x001fca00078e020c */
[----:B------:R0:W2:Y:S01]  /*0f70*/  @!P5 LDG.E.CONSTANT R44, desc[UR8][R12.64] ;  /* 0x000000080c2cd981 */ /* 0x0000a2000c1e9900 */
[----:B------:R-:W-:-:S04]  /*0f80*/  ISETP.GE.AND P5, PT, R24, UR5, PT ;  /* 0x0000000518007c0c */ /* 0x000fc8000bfa6270 */
[----:B------:R-:W-:-:S13]  /*0f90*/  ISETP.GE.OR P5, PT, R19, UR10, P5 ;  /* 0x0000000a13007c0c */ /* 0x000fda000afa6670 */
[----:B-1----:R-:W1:Y:S01]  /*0fa0*/  @!P5 LDC.64 R14, c[0x0][0x388] ;  /* 0x0000e200ff0edb82 */ /* 0x002e620000000a00 */
[----:B------:R3:W-:Y:S01]  /*0fb0*/  STS [R36+0x10], R51 ;  /* 0x0000103324007388 */ /* 0x0007e20000000800 */
[----:B------:R-:W-:Y:S02]  /*0fc0*/  HFMA2 R42, -RZ, RZ, 0, 0 ;  /* 0x00000000ff2a7431 */ /* 0x000fe400000001ff */
[----:B---3--:R-:W-:-:S04]  /*0fd0*/  @!P5 IMAD R51, R19, UR5, R24 ;  /* 0x000000051333dc24 */ /* 0x008fc8000f8e0218 */
[----:B-1----:R-:W-:-:S05]  /*0fe0*/  @!P5 IMAD.WIDE R14, R51, 0x4, R14 ;  /* 0x00000004330ed825 */ /* 0x002fca00078e020e */
[----:B------:R1:W3:Y:S01]  /*0ff0*/  @!P5 LDG.E.CONSTANT R42, desc[UR8][R14.64] ;  /* 0x000000080e2ad981 */ /* 0x0002e2000c1e9900 */
[----:B------:R-:W-:-:S13]  /*1000*/  ISETP.GE.OR P5, PT, R19, UR10, P0 ;  /* 0x0000000a13007c0c */ /* 0x000fda00087a6670 */
[----:B0-----:R-:W0:Y:S01]  /*1010*/  @!P5 LDC.64 R12, c[0x0][0x388] ;  /* 0x0000e200ff0cdb82 */ /* 0x001e220000000a00 */
[----:B------:R-:W-:Y:S01]  /*1020*/  @!P5 IMAD R24, R19, UR5, R6 ;  /* 0x000000051318dc24 */ /* 0x000fe2000f8e0206 */
[----:B------:R-:W-:-:S04]  /*1030*/  MOV R34, RZ ;  /* 0x000000ff00227202 */ /* 0x000fc80000000f00 */
[----:B------:R-:W-:Y:S02]  /*1040*/  @!P5 IADD3 R51, PT, PT, R24, 0x6, RZ ;  /* 0x000000061833d810 */ /* 0x000fe40007ffe0ff */
[----:B------:R-:W-:-:S03]  /*1050*/  LOP3.LUT R22, R22, R43, RZ, 0xfc, !PT ;  /* 0x0000002b16167212 */ /* 0x000fc600078efcff */
[----:B0-----:R-:W-:-:S05]  /*1060*/  @!P5 IMAD.WIDE R12, R51, 0x4, R12 ;  /* 0x00000004330cd825 */ /* 0x001fca00078e020c */
[----:B------:R0:W3:Y:S01]  /*1070*/  @!P5 LDG.E.CONSTANT R34, desc[UR8][R12.64] ;  /* 0x000000080c22d981 */ /* 0x0000e2000c1e9900 */
[----:B------:R-:W-:-:S04]  /*1080*/  ISETP.GE.AND P5, PT, R22, UR5, PT ;  /* 0x0000000516007c0c */ /* 0x000fc8000bfa6270 */
[----:B------:R-:W-:-:S13]  /*1090*/  ISETP.GE.OR P5, PT, R19, UR10, P5 ;  /* 0x0000000a13007c0c */ /* 0x000fda000afa6670 */
[----:B-1----:R-:W1:Y:S01]  /*10a0*/  @!P5 LDC.64 R14, c[0x0][0x388] ;  /* 0x0000e200ff0edb82 */ /* 0x002e620000000a00 */
[----:B------:R4:W-:Y:S01]  /*10b0*/  STS [R36+0x18], R49 ;  /* 0x0000183124007388 */ /* 0x0009e20000000800 */
[----:B------:R-:W-:Y:S02]  /*10c0*/  HFMA2 R26, -RZ, RZ, 0, 0 ;  /* 0x00000000ff1a7431 */ /* 0x000fe400000001ff */
[----:B----4-:R-:W-:-:S04]  /*10d0*/  @!P5 IMAD R49, R19, UR5, R22 ;  /* 0x000000051331dc24 */ /* 0x010fc8000f8e0216 */
[----:B-1----:R-:W-:-:S05]  /*10e0*/  @!P5 IMAD.WIDE R14, R49, 0x4, R14 ;  /* 0x00000004310ed825 */ /* 0x002fca00078e020e */
[----:B------:R1:W4:Y:S01]  /*10f0*/  @!P5 LDG.E.CONSTANT R26, desc[UR8][R14.64] ;  /* 0x000000080e1ad981 */ /* 0x000322000c1e9900 */
[----:B------:R-:W-:-:S13]  /*1100*/  ISETP.GE.OR P5, PT, R19, UR10, P1 ;  /* 0x0000000a13007c0c */ /* 0x000fda0008fa6670 */
[----:B0-----:R-:W0:Y:S01]  /*1110*/  @!P5 LDC.64 R12, c[0x0][0x388] ;  /* 0x0000e200ff0cdb82 */ /* 0x001e220000000a00 */
[----:B------:R-:W-:Y:S01]  /*1120*/  @!P5 IMAD R22, R19, UR5, R6 ;  /* 0x000000051316dc24 */ /* 0x000fe2000f8e0206 */
[----:B------:R-:W-:-:S03]  /*1130*/  MOV R24, RZ ;  /* 0x000000ff00187202 */ /* 0x000fc60000000f00 */
[----:B------:R-:W-:Y:S01]  /*1140*/  @!P5 VIADD R49, R22, 0x8 ;  /* 0x000000081631d836 */ /* 0x000fe20000000000 */
[----:B------:R-:W-:-:S03]  /*1150*/  LOP3.LUT R20, R20, R43, RZ, 0xfc, !PT ;  /* 0x0000002b14147212 */ /* 0x000fc600078efcff */
[----:B0-----:R-:W-:-:S05]  /*1160*/  @!P5 IMAD.WIDE R12, R49, 0x4, R12 ;  /* 0x00000004310cd825 */ /* 0x001fca00078e020c */
[----:B------:R0:W4:Y:S01]  /*1170*/  @!P5 LDG.E.CONSTANT R24, desc[UR8][R12.64] ;  /* 0x000000080c18d981 */ /* 0x000122000c1e9900 */
[----:B------:R-:W-:-:S04]  /*1180*/  ISETP.GE.AND P5, PT, R20, UR5, PT ;  /* 0x0000000514007c0c */ /* 0x000fc8000bfa6270 */
[----:B------:R-:W-:-:S13]  /*1190*/  ISETP.GE.OR P5, PT, R19, UR10, P5 ;  /* 0x0000000a13007c0c */ /* 0x000fda000afa6670 */
[----:B-1----:R-:W1:Y:S01]  /*11a0*/  @!P5 LDC.64 R14, c[0x0][0x388] ;  /* 0x0000e200ff0edb82 */ /* 0x002e620000000a00 */
[----:B------:R5:W-:Y:S01]  /*11b0*/  STS [R36+0x20], R47 ;  /* 0x0000202f24007388 */ /* 0x000be20000000800 */
[----:B------:R-:W-:Y:S02]  /*11c0*/  HFMA2 R22, -RZ, RZ, 0, 0 ;  /* 0x00000000ff167431 */ /* 0x000fe400000001ff */
[----:B-----5:R-:W-:-:S04]  /*11d0*/  @!P5 IMAD R47, R19, UR5, R20 ;  /* 0x00000005132fdc24 */ /* 0x020fc8000f8e0214 */
[----:B-1----:R-:W-:-:S05]  /*11e0*/  @!P5 IMAD.WIDE R14, R47, 0x4, R14 ;  /* 0x000000042f0ed825 */ /* 0x002fca00078e020e */
[----:B------:R-:W5:Y:S01]  /*11f0*/  @!P5 LDG.E.CONSTANT R22, desc[UR8][R14.64] ;  /* 0x000000080e16d981 */ /* 0x000f62000c1e9900 */
[----:B------:R-:W-:-:S13]  /*1200*/  ISETP.GE.OR P5, PT, R19, UR10, P2 ;  /* 0x0000000a13007c0c */ /* 0x000fda00097a6670 */
[----:B0-----:R-:W0:Y:S01]  /*1210*/  @!P5 LDC.64 R12, c[0x0][0x388] ;  /* 0x0000e200ff0cdb82 */ /* 0x001e220000000a00 */
[----:B------:R-:W-:-:S05]  /*1220*/  @!P5 IMAD R20, R19, UR5, R6 ;  /* 0x000000051314dc24 */ /* 0x000fca000f8e0206 */
[----:B------:R-:W-:Y:S02]  /*1230*/  @!P5 IADD3 R47, PT, PT, R20, 0xa, RZ ;  /* 0x0000000a142fd810 */ /* 0x000fe40007ffe0ff */
[----:B------:R-:W-:Y:S02]  /*1240*/  MOV R20, RZ ;  /* 0x000000ff00147202 */ /* 0x000fe40000000f00 */
[----:B------:R-:W-:Y:S01]  /*1250*/  LOP3.LUT R35, R35, R43, RZ, 0xfc, !PT ;  /* 0x0000002b23237212 */ /* 0x000fe200078efcff */
[----:B0-----:R-:W-:-:S05]  /*1260*/  @!P5 IMAD.WIDE R12, R47, 0x4, R12 ;  /* 0x000000042f0cd825 */ /* 0x001fca00078e020c */
[----:B------:R0:W5:Y:S01]  /*1270*/  @!P5 LDG.E.CONSTANT R20, desc[UR8][R12.64] ;  /* 0x000000080c14d981 */ /* 0x000162000c1e9900 */
[----:B------:R-:W-:-:S04]  /*1280*/  ISETP.GE.AND P5, PT, R35, UR5, PT ;  /* 0x0000000523007c0c */ /* 0x000fc8000bfa6270 */
[----:B------:R-:W-:-:S13]  /*1290*/  ISETP.GE.OR P5, PT, R19, UR10, P5 ;  /* 0x0000000a13007c0c */ /* 0x000fda000afa6670 */
[----:B0-----:R-:W0:Y:S01]  /*12a0*/  @!P5 LDC.64 R12, c[0x0][0x388] ;  /* 0x0000e200ff0cdb82 */ /* 0x001e220000000a00 */
[----:B------:R-:W-:Y:S02]  /*12b0*/  @!P5 IMAD R15, R19, UR5, R35 ;  /* 0x00000005130fdc24 */ /* 0x000fe4000f8e0223 */
[----:B------:R-:W-:Y:S02]  /*12c0*/  HFMA2 R35, -RZ, RZ, 0, 0 ;  /* 0x00000000ff237431 */ /* 0x000fe400000001ff */
[----:B0-----:R-:W-:-:S05]  /*12d0*/  @!P5 IMAD.WIDE R14, R15, 0x4, R12 ;  /* 0x000000040f0ed825 */ /* 0x001fca00078e020c */
[----:B------:R0:W5:Y:S01]  /*12e0*/  @!P5 LDG.E.CONSTANT R35, desc[UR8][R14.64] ;  /* 0x000000080e23d981 */ /* 0x000162000c1e9900 */
[----:B------:R-:W-:-:S13]  /*12f0*/  ISETP.GE.OR P5, PT, R19, UR10, P3 ;  /* 0x0000000a13007c0c */ /* 0x000fda0009fa6670 */
[----:B------:R-:W1:Y:S01]  /*1300*/  @!P5 LDC.64 R12, c[0x0][0x388] ;  /* 0x0000e200ff0cdb82 */ /* 0x000e620000000a00 */
[----:B------:R-:W-:Y:S01]  /*1310*/  LOP3.LUT R45, R45, R43, RZ, 0xfc, !PT ;  /* 0x0000002b2d2d7212 */ /* 0x000fe200078efcff */
[----:B------:R-:W-:-:S05]  /*1320*/  @!P5 IMAD R43, R19, UR5, R6 ;  /* 0x00000005132bdc24 */ /* 0x000fca000f8e0206 */
[----:B------:R-:W-:-:S05]  /*1330*/  @!P5 IADD3 R43, PT, PT, R43, 0xc, RZ ;  /* 0x0000000c2b2bd810 */ /* 0x000fca0007ffe0ff */
[----:B-1----:R-:W-:-:S04]  /*1340*/  @!P5 IMAD.WIDE R12, R43, 0x4, R12 ;  /* 0x000000042b0cd825 */ /* 0x002fc800078e020c */
[----:B------:R-:W-:-:S06]  /*1350*/  IMAD.MOV.U32 R43, RZ, RZ, RZ ;  /* 0x000000ffff2b7224 */ /* 0x000fcc00078e00ff */
[----:B------:R1:W5:Y:S01]  /*1360*/  @!P5 LDG.E.CONSTANT R43, desc[UR8][R12.64] ;  /* 0x000000080c2bd981 */ /* 0x000362000c1e9900 */
[----:B------:R-:W-:-:S04]  /*1370*/  ISETP.GE.AND P5, PT, R45, UR5, PT ;  /* 0x000000052d007c0c */ /* 0x000fc8000bfa6270 */
[----:B------:R-:W-:-:S13]  /*1380*/  ISETP.GE.OR P5, PT, R19, UR10, P5 ;  /* 0x0000000a13007c0c */ /* 0x000fda000afa6670 */
[----:B0-----:R-:W0:Y:S01]  /*1390*/  @!P5 LDC.64 R14, c[0x0][0x388] ;  /* 0x0000e200ff0edb82 */ /* 0x001e220000000a00 */
[----:B------:R-:W-:-:S04]  /*13a0*/  @!P5 IMAD R45, R19, UR5, R45 ;  /* 0x00000005132ddc24 */ /* 0x000fc8000f8e022d */
[----:B0-----:R-:W-:Y:S01]  /*13b0*/  @!P5 IMAD.WIDE R14, R45, 0x4, R14 ;  /* 0x000000042d0ed825 */ /* 0x001fe200078e020e */
[----:B------:R-:W-:-:S06]  /*13c0*/  MOV R45, RZ ;  /* 0x000000ff002d7202 */ /* 0x000fcc0000000f00 */
[----:B------:R-:W5:Y:S01]  /*13d0*/  @!P5 LDG.E.CONSTANT R45, desc[UR8][R14.64] ;  /* 0x000000080e2dd981 */ /* 0x000f62000c1e9900 */
[----:B------:R-:W-:-:S13]  /*13e0*/  ISETP.GE.OR P5, PT, R19, UR10, P4 ;  /* 0x0000000a13007c0c */ /* 0x000fda000a7a6670 */
[----:B-1----:R-:W0:Y:S01]  /*13f0*/  @!P5 LDC.64 R12, c[0x0][0x388] ;  /* 0x0000e200ff0cdb82 */ /* 0x002e220000000a00 */
[----:B------:R-:W-:-:S05]  /*1400*/  @!P5 IMAD R6, R19, UR5, R6 ;  /* 0x000000051306dc24 */ /* 0x000fca000f8e0206 */
[----:B------:R-:W-:-:S05]  /*1410*/  @!P5 IADD3 R19, PT, PT, R6, 0xe, RZ ;  /* 0x0000000e0613d810 */ /* 0x000fca0007ffe0ff */
[----:B0-----:R-:W-:-:S04]  /*1420*/  @!P5 IMAD.WIDE R12, R19, 0x4, R12 ;  /* 0x00000004130cd825 */ /* 0x001fc800078e020c */
[----:B------:R-:W-:-:S06]  /*1430*/  HFMA2 R19, -RZ, RZ, 0, 0 ;  /* 0x00000000ff137431 */ /* 0x000fcc00000001ff */
[----:B------:R-:W5:Y:S01]  /*1440*/  @!P5 LDG.E.CONSTANT R19, desc[UR8][R12.64] ;  /* 0x000000080c13d981 */ /* 0x000f62000c1e9900 */
[----:B------:R-:W0:Y:S03]  /*1450*/  S2UR UR6, SR_CgaCtaId ;  /* 0x00000000000679c3 */ /* 0x000e260000008800 */
[----:B------:R1:W-:Y:S04]  /*1460*/  STS [R36+0x28], R5 ;  /* 0x0000280524007388 */ /* 0x0003e80000000800 */
[----:B------:R0:W-:Y:S04]  /*1470*/  STS [R36+0x30], R27 ;  /* 0x0000301b24007388 */ /* 0x0001e80000000800 */
[----:B------:R0:W-:Y:S04]  /*1480*/  STS [R36+0x38], R25 ;  /* 0x0000381924007388 */ /* 0x0001e80000000800 */
[----:B------:R0:W-:Y:S04]  /*1490*/  STS [R36+0x3c], R23 ;  /* 0x00003c1724007388 */ /* 0x0001e80000000800 */
[----:B------:R0:W-:Y:S04]  /*14a0*/  STS [R7], R21 ;  /* 0x0000001507007388 */ /* 0x0001e80000000800 */
[----:B------:R0:W-:Y:S04]  /*14b0*/  STS [R7+0x4], R52 ;  /* 0x0000043407007388 */ /* 0x0001e80000000800 */
[----:B------:R0:W-:Y:S04]  /*14c0*/  STS [R7+0x8], R50 ;  /* 0x0000083207007388 */ /* 0x0001e80000000800 */
[----:B------:R0:W-:Y:S04]  /*14d0*/  STS [R7+0xc], R48 ;  /* 0x00000c3007007388 */ /* 0x0001e80000000800 */
[----:B--2---:R2:W-:Y:S04]  /*14e0*/  STS [R7+0x10], R46 ;  /* 0x0000102e07007388 */ /* 0x0045e80000000800 */
[----:B------:R2:W-:Y:S04]  /*14f0*/  STS [R7+0x14], R44 ;  /* 0x0000142c07007388 */ /* 0x0005e80000000800 */
[----:B---3--:R2:W-:Y:S04]  /*1500*/  STS [R7+0x18], R42 ;  /* 0x0000182a07007388 */ /* 0x0085e80000000800 */
[----:B------:R2:W-:Y:S04]  /*1510*/  STS [R7+0x1c], R34 ;  /* 0x00001c2207007388 */ /* 0x0005e80000000800 */
[----:B----4-:R2:W-:Y:S04]  /*1520*/  STS [R7+0x20], R26 ;  /* 0x0000201a07007388 */ /* 0x0105e80000000800 */
[----:B------:R2:W-:Y:S01]  /*1530*/  STS [R7+0x24], R24 ;  /* 0x0000241807007388 */ /* 0x0005e20000000800 */
[----:B------:R-:W-:-:S03]  /*1540*/  UMOV UR5, 0x400 ;  /* 0x0000040000057882 */ /* 0x000fc60000000000 */
[----:B-----5:R2:W-:Y:S01]  /*1550*/  STS [R7+0x28], R22 ;  /* 0x0000281607007388 */ /* 0x0205e20000000800 */
[----:B------:R-:W-:Y:S02]  /*1560*/  UIADD3 UR7, UPT, UPT, UR5, 0x4000, URZ ;  /* 0x0000400005077890 */ /* 0x000fe4000fffe0ff */
[----:B0-----:R-:W-:Y:S02]  /*1570*/  ULEA UR5, UR6, UR5, 0x18 ;  /* 0x0000000506057291 */ /* 0x001fe4000f8ec0ff */
[----:B------:R-:W-:-:S04]  /*1580*/  ULEA UR7, UR6, UR7, 0x18 ;  /* 0x0000000706077291 */ /* 0x000fc8000f8ec0ff */
[----:B------:R-:W-:Y:S02]  /*1590*/  LEA R6, R4, UR5, 0xa ;  /* 0x0000000504067c11 */ /* 0x000fe4000f8e50ff */
[----:B-1----:R-:W-:Y:S02]  /*15a0*/  LEA R5, R3, UR7, 0x4 ;  /* 0x0000000703057c11 */ /* 0x002fe4000f8e20ff */
[----:B------:R-:W-:Y:S02]  /*15b0*/  IADD3 R6, PT, PT, R6, 0x200, RZ ;  /* 0x0000020006067810 */ /* 0x000fe40007ffe0ff */
[----:B------:R-:W-:Y:S01]  /*15c0*/  IADD3 R5, PT, PT, R5, 0x100, RZ ;  /* 0x0000010005057810 */ /* 0x000fe20007ffe0ff */
[----:B------:R-:W-:Y:S01]  /*15d0*/  UMOV UR5, 0x200 ;  /* 0x0000020000057882 */ /* 0x000fe20000000000 */
[----:B------:R2:W-:Y:S04]  /*15e0*/  STS [R7+0x2c], R20 ;  /* 0x00002c1407007388 */ /* 0x0005e80000000800 */
[----:B------:R2:W-:Y:S04]  /*15f0*/  STS [R7+0x30], R35 ;  /* 0x0000302307007388 */ /* 0x0005e80000000800 */
[----:B------:R2:W-:Y:S04]  /*1600*/  STS [R7+0x34], R43 ;  /* 0x0000342b07007388 */ /* 0x0005e80000000800 */
[----:B------:R2:W-:Y:S04]  /*1610*/  STS [R7+0x38], R45 ;  /* 0x0000382d07007388 */ /* 0x0005e80000000800 */
[----:B------:R2:W-:Y:S01]  /*1620*/  STS [R7+0x3c], R19 ;  /* 0x00003c1307007388 */ /* 0x0005e20000000800 */
[----:B------:R-:W-:Y:S06]  /*1630*/  BAR.SYNC.DEFER_BLOCKING 0x0 ;  /* 0x0000000000007b1d */ /* 0x000fec0000010000 */
.L_x_1:
[----:B--2---:R-:W-:Y:S01]  /*1640*/  LDS.128 R24, [R6+-0x200] ;  /* 0xfffe000006187984 */ /* 0x004fe20000000c00 */
[----:B------:R-:W-:-:S03]  /*1650*/  UIADD3 UR5, UPT, UPT, UR5, 0x20, URZ ;  /* 0x0000002005057890 */ /* 0x000fc6000fffe0ff */
[----:B------:R-:W0:Y:S01]  /*1660*/  LDS.128 R20, [R5+-0x100] ;  /* 0xffff000005147984 */ /* 0x000e220000000c00 */
[----:B------:R-:W-:-:S03]  /*1670*/  UISETP.NE.AND UP0, UPT, UR5, 0x300, UPT ;  /* 0x000003000500788c */ /* 0x000fc6000bf05270 */
[----:B------:R-:W1:Y:S01]  /*1680*/  LDS.128 R12, [R6+-0x100] ;  /* 0xffff0000060c7984 */ /* 0x000e620000000c00 */
[C---:B0-----:R-:W-:Y:S01]  /*1690*/  FFMA R35, R24.reuse, R20, R11 ;  /* 0x0000001418237223 */ /* 0x041fe2000000000b */
[C---:B------:R-:W-:Y:S01]  /*16a0*/  FFMA R34, R24.reuse, R21, R8 ;  /* 0x0000001518227223 */ /* 0x040fe20000000008 */
[C---:B------:R-:W-:Y:S01]  /*16b0*/  FFMA R43, R24.reuse, R22, R9 ;  /* 0x00000016182b7223 */ /* 0x040fe20000000009 */
[----:B------:R-:W-:Y:S01]  /*16c0*/  FFMA R24, R24, R23, R10 ;  /* 0x0000001718187223 */ /* 0x000fe2000000000a */
[C---:B-1----:R-:W-:Y:S01]  /*16d0*/  FFMA R41, R12.reuse, R20, R41 ;  /* 0x000000140c297223 */ /* 0x042fe20000000029 */
[----:B------:R-:W0:Y:S01]  /*16e0*/  LDS.128 R8, [R6] ;  /* 0x0000000006087984 */ /* 0x000e220000000c00 */
[C---:B------:R-:W-:Y:S01]  /*16f0*/  FFMA R42, R12.reuse, R21, R16 ;  /* 0x000000150c2a7223 */ /* 0x040fe20000000010 */
[C---:B------:R-:W-:Y:S01]  /*1700*/  FFMA R47, R12.reuse, R22, R17 ;  /* 0x000000160c2f7223 */ /* 0x040fe20000000011 */
[----:B------:R-:W-:Y:S02]  /*1710*/  FFMA R44, R12, R23, R18 ;  /* 0x000000170c2c7223 */ /* 0x000fe40000000012 */
[----:B------:R-:W1:Y:S01]  /*1720*/  LDS.128 R16, [R6+0x100] ;  /* 0x0001000006107984 */ /* 0x000e620000000c00 */
[C---:B0-----:R-:W-:Y:S01]  /*1730*/  FFMA R45, R8.reuse, R20, R29 ;  /* 0x00000014082d7223 */ /* 0x041fe2000000001d */
[C---:B------:R-:W-:Y:S01]  /*1740*/  FFMA R12, R8.reuse, R21, R28 ;  /* 0x00000015080c7223 */ /* 0x040fe2000000001c */
[C---:B------:R-:W-:Y:S01]  /*1750*/  FFMA R49, R8.reuse, R22, R31 ;  /* 0x0000001608317223 */ /* 0x040fe2000000001f */
[----:B------:R-:W-:-:S02]  /*1760*/  FFMA R8, R8, R23, R30 ;  /* 0x0000001708087223 */ /* 0x000fc4000000001e */
[----:B------:R-:W0:Y:S01]  /*1770*/  LDS.128 R28, [R5] ;  /* 0x00000000051c7984 */ /* 0x000e220000000c00 */
[C---:B-1----:R-:W-:Y:S01]  /*1780*/  FFMA R40, R16.reuse, R21, R40 ;  /* 0x0000001510287223 */ /* 0x042fe20000000028 */
[C---:B------:R-:W-:Y:S01]  /*1790*/  FFMA R39, R16.reuse, R20, R39 ;  /* 0x0000001410277223 */ /* 0x040fe20000000027 */
[C---:B------:R-:W-:Y:S01]  /*17a0*/  FFMA R21, R16.reuse, R22, R33 ;  /* 0x0000001610157223 */ /* 0x040fe20000000021 */
[----:B------:R-:W-:Y:S01]  /*17b0*/  FFMA R16, R16, R23, R32 ;  /* 0x0000001710107223 */ /* 0x000fe20000000020 */
[C---:B0-----:R-:W-:Y:S01]  /*17c0*/  FFMA R51, R28.reuse, R25, R35 ;  /* 0x000000191c337223 */ /* 0x041fe20000000023 */
[C---:B------:R-:W-:Y:S01]  /*17d0*/  FFMA R53, R25.reuse, R29, R34 ;  /* 0x0000001d19357223 */ /* 0x040fe20000000022 */
[CC--:B------:R-:W-:Y:S01]  /*17e0*/  FFMA R43, R25.reuse, R30.reuse, R43 ;  /* 0x0000001e192b7223 */ /* 0x0c0fe2000000002b */
[----:B------:R-:W0:Y:S01]  /*17f0*/  LDS.128 R32, [R5+0x100] ;  /* 0x0001000005207984 */ /* 0x000e220000000c00 */
[----:B------:R-:W-:Y:S01]  /*1800*/  FFMA R24, R25, R31, R24 ;  /* 0x0000001f19187223 */ /* 0x000fe20000000018 */
[C---:B------:R-:W-:Y:S01]  /*1810*/  FFMA R41, R28.reuse, R13, R41 ;  /* 0x0000000d1c297223 */ /* 0x040fe20000000029 */
[C---:B------:R-:W-:Y:S01]  /*1820*/  FFMA R25, R13.reuse, R29, R42 ;  /* 0x0000001d0d197223 */ /* 0x040fe2000000002a */
[CC--:B------:R-:W-:Y:S01]  /*1830*/  FFMA R47, R13.reuse, R30.reuse, R47 ;  /* 0x0000001e0d2f7223 */ /* 0x0c0fe2000000002f */
[----:B------:R-:W-:Y:S01]  /*1840*/  FFMA R44, R13, R31, R44 ;  /* 0x0000001f0d2c7223 */ /* 0x000fe2000000002c */
[C---:B------:R-:W-:Y:S01]  /*1850*/  FFMA R45, R28.reuse, R9, R45 ;  /* 0x000000091c2d7223 */ /* 0x040fe2000000002d */
[C---:B------:R-:W-:Y:S01]  /*1860*/  FFMA R13, R9.reuse, R29, R12 ;  /* 0x0000001d090d7223 */ /* 0x040fe2000000000c */
[CC--:B------:R-:W-:Y:S01]  /*1870*/  FFMA R49, R9.reuse, R30.reuse, R49 ;  /* 0x0000001e09317223 */ /* 0x0c0fe20000000031 */
[----:B------:R-:W-:Y:S01]  /*1880*/  FFMA R8, R9, R31, R8 ;  /* 0x0000001f09087223 */ /* 0x000fe20000000008 */
[C---:B------:R-:W-:Y:S01]  /*1890*/  FFMA R9, R17.reuse, R30, R21 ;  /* 0x0000001e11097223 */ /* 0x040fe20000000015 */
[----:B------:R-:W-:Y:S01]  /*18a0*/  FFMA R39, R28, R17, R39 ;  /* 0x000000111c277223 */ /* 0x000fe20000000027 */
[----:B------:R-:W1:Y:S01]  /*18b0*/  LDS.128 R20, [R5+0x200] ;  /* 0x0002000005147984 */ /* 0x000e620000000c00 */
[C---:B------:R-:W-:Y:S01]  /*18c0*/  FFMA R29, R17.reuse, R29, R40 ;  /* 0x0000001d111d7223 */ /* 0x040fe20000000028 */
[----:B------:R-:W-:Y:S01]  /*18d0*/  FFMA R28, R17, R31, R16 ;  /* 0x0000001f111c7223 */ /* 0x000fe20000000010 */
[----:B0-----:R-:W-:Y:S01]  /*18e0*/  FFMA R45, R32, R10, R45 ;  /* 0x0000000a202d7223 */ /* 0x001fe2000000002d */
[C---:B------:R-:W-:Y:S01]  /*18f0*/  FFMA R16, R10.reuse, R33, R13 ;  /* 0x000000210a107223 */ /* 0x040fe2000000000d */
[C---:B------:R-:W-:Y:S01]  /*1900*/  FFMA R49, R10.reuse, R34, R49 ;  /* 0x000000220a317223 */ /* 0x040fe20000000031 */
[----:B------:R-:W-:Y:S01]  /*1910*/  FFMA R8, R10, R35, R8 ;  /* 0x000000230a087223 */ /* 0x000fe20000000008 */
[----:B------:R-:W-:Y:S01]  /*1920*/  FFMA R39, R32, R18, R39 ;  /* 0x0000001220277223 */ /* 0x000fe20000000027 */
[C---:B------:R-:W-:Y:S01]  /*1930*/  FFMA R10, R18.reuse, R33, R29 ;  /* 0x00000021120a7223 */ /* 0x040fe2000000001d */
[----:B------:R-:W-:Y:S01]  /*1940*/  FFMA R9, R18, R34, R9 ;  /* 0x0000002212097223 */ /* 0x000fe20000000009 */
[----:B------:R-:W-:Y:S01]  /*1950*/  FFMA R24, R26, R35, R24 ;  /* 0x000000231a187223 */ /* 0x000fe20000000018 */
[----:B------:R-:W-:Y:S01]  /*1960*/  FFMA R12, R14, R33, R25 ;  /* 0x000000210e0c7223 */ /* 0x000fe20000000019 */
[----:B------:R-:W-:Y:S01]  /*1970*/  FFMA R18, R18, R35, R28 ;  /* 0x0000002312127223 */ /* 0x000fe2000000001c */
[----:B------:R-:W-:Y:S01]  /*1980*/  FFMA R51, R32, R26, R51 ;  /* 0x0000001a20337223 */ /* 0x000fe20000000033 */
[C---:B------:R-:W-:Y:S01]  /*1990*/  FFMA R30, R26.reuse, R33, R53 ;  /* 0x000000211a1e7223 */ /* 0x040fe20000000035 */
[----:B------:R-:W-:Y:S01]  /*19a0*/  FFMA R43, R26, R34, R43 ;  /* 0x000000221a2b7223 */ /* 0x000fe2000000002b */
[----:B------:R-:W-:Y:S01]  /*19b0*/  FFMA R41, R32, R14, R41 ;  /* 0x0000000e20297223 */ /* 0x000fe20000000029 */
[C---:B------:R-:W-:Y:S01]  /*19c0*/  FFMA R47, R14.reuse, R34, R47 ;  /* 0x000000220e2f7223 */ /* 0x040fe2000000002f */
[----:B------:R-:W-:Y:S01]  /*19d0*/  FFMA R44, R14, R35, R44 ;  /* 0x000000230e2c7223 */ /* 0x000fe2000000002c */
[C---:B-1----:R-:W-:Y:S01]  /*19e0*/  FFMA R51, R20.reuse, R27, R51 ;  /* 0x0000001b14337223 */ /* 0x042fe20000000033 */
[C---:B------:R-:W-:Y:S01]  /*19f0*/  FFMA R32, R27.reuse, R21, R30 ;  /* 0x000000151b207223 */ /* 0x040fe2000000001e */
[CC--:B------:R-:W-:Y:S01]  /*1a00*/  FFMA R43, R27.reuse, R22.reuse, R43 ;  /* 0x000000161b2b7223 */ /* 0x0c0fe2000000002b */
[----:B------:R-:W-:Y:S01]  /*1a10*/  FFMA R42, R27, R23, R24 ;  /* 0x000000171b2a7223 */ /* 0x000fe20000000018 */
[C---:B------:R-:W-:Y:S01]  /*1a20*/  FFMA R41, R20.reuse, R15, R41 ;  /* 0x0000000f14297223 */ /* 0x040fe20000000029 */
[C---:B------:R-:W-:Y:S01]  /*1a30*/  FFMA R34, R15.reuse, R21, R12 ;  /* 0x000000150f227223 */ /* 0x040fe2000000000c */
[CC--:B------:R-:W-:Y:S01]  /*1a40*/  FFMA R47, R15.reuse, R22.reuse, R47 ;  /* 0x000000160f2f7223 */ /* 0x0c0fe2000000002f */
[----:B------:R-:W-:Y:S01]  /*1a50*/  FFMA R44, R15, R23, R44 ;  /* 0x000000170f2c7223 */ /* 0x000fe2000000002c */
[----:B------:R-:W-:Y:S01]  /*1a60*/  FFMA R40, R11, R21, R16 ;  /* 0x000000150b287223 */ /* 0x000fe20000000010 */
[C---:B------:R-:W-:Y:S01]  /*1a70*/  FFMA R39, R20.reuse, R19, R39 ;  /* 0x0000001314277223 */ /* 0x040fe20000000027 */
[C---:B------:R-:W-:Y:S01]  /*1a80*/  FFMA R10, R19.reuse, R21, R10 ;  /* 0x00000015130a7223 */ /* 0x040fe2000000000a */
[CC--:B------:R-:W-:Y:S01]  /*1a90*/  FFMA R9, R19.reuse, R22.reuse, R9 ;  /* 0x0000001613097223 */ /* 0x0c0fe20000000009 */
[----:B------:R-:W-:Y:S01]  /*1aa0*/  FFMA R46, R19, R23, R18 ;  /* 0x00000017132e7223 */ /* 0x000fe20000000012 */
[----:B------:R-:W-:Y:S01]  /*1ab0*/  LDS.128 R24, [R5+0x300] ;  /* 0x0003000005187984 */ /* 0x000fe20000000c00 */
[----:B------:R-:W-:Y:S01]  /*1ac0*/  FFMA R45, R20, R11, R45 ;  /* 0x0000000b142d7223 */ /* 0x000fe2000000002d */
[C---:B------:R-:W-:Y:S01]  /*1ad0*/  FFMA R49, R11.reuse, R22, R49 ;  /* 0x000000160b317223 */ /* 0x040fe20000000031 */
[----:B------:R-:W-:Y:S01]  /*1ae0*/  FFMA R8, R11, R23, R8 ;  /* 0x000000170b087223 */ /* 0x000fe20000000008 */
[----:B------:R-:W0:Y:S04]  /*1af0*/  LDS.128 R12, [R6+-0xf0] ;  /* 0xffff1000060c7984 */ /* 0x000e280000000c00 */
[----:B------:R-:W1:Y:S04]  /*1b00*/  LDS.128 R16, [R6+0x10] ;  /* 0x0000100006107984 */ /* 0x000e680000000c00 */
[----:B------:R-:W2:Y:S04]  /*1b10*/  LDS.128 R20, [R6+0x110] ;  /* 0x0001100006147984 */ /* 0x000ea80000000c00 */
[----:B------:R3:W4:Y:S02]  /*1b20*/  LDS.128 R28, [R6+-0x1f0] ;  /* 0xfffe1000061c7984 */ /* 0x0007240000000c00 */
[----:B---3--:R-:W-:Y:S01]  /*1b30*/  IADD3 R6, PT, PT, R6, 0x20, RZ ;  /* 0x0000002006067810 */ /* 0x008fe20007ffe0ff */
[C---:B0-----:R-:W-:Y:S01]  /*1b40*/  FFMA R41, R12.reuse, R24, R41 ;  /* 0x000000180c297223 */ /* 0x041fe20000000029 */
[C---:B------:R-:W-:Y:S01]  /*1b50*/  FFMA R34, R12.reuse, R25, R34 ;  /* 0x000000190c227223 */ /* 0x040fe20000000022 */
[C---:B------:R-:W-:Y:S01]  /*1b60*/  FFMA R47, R12.reuse, R26, R47 ;  /* 0x0000001a0c2f7223 */ /* 0x040fe2000000002f */
[----:B------:R-:W-:Y:S01]  /*1b70*/  FFMA R44, R12, R27, R44 ;  /* 0x0000001b0c2c7223 */ /* 0x000fe2000000002c */
[C---:B-1----:R-:W-:Y:S01]  /*1b80*/  FFMA R45, R16.reuse, R24, R45 ;  /* 0x00000018102d7223 */ /* 0x042fe2000000002d */
[C---:B------:R-:W-:Y:S01]  /*1b90*/  FFMA R40, R16.reuse, R25, R40 ;  /* 0x0000001910287223 */ /* 0x040fe20000000028 */
[CC--:B------:R-:W-:Y:S01]  /*1ba0*/  FFMA R49, R16.reuse, R26.reuse, R49 ;  /* 0x0000001a10317223 */ /* 0x0c0fe20000000031 */
[----:B------:R-:W-:Y:S01]  /*1bb0*/  FFMA R16, R16, R27, R8 ;  /* 0x0000001b10107223 */ /* 0x000fe20000000008 */
[CC--:B--2---:R-:W-:Y:S01]  /*1bc0*/  FFMA R12, R20.reuse, R25.reuse, R10 ;  /* 0x00000019140c7223 */ /* 0x0c4fe2000000000a */
[C---:B------:R-:W-:Y:S01]  /*1bd0*/  FFMA R33, R20.reuse, R26, R9 ;  /* 0x0000001a14217223 */ /* 0x040fe20000000009 */
[-C--:B------:R-:W-:Y:S01]  /*1be0*/  FFMA R39, R20, R24.reuse, R39 ;  /* 0x0000001814277223 */ /* 0x080fe20000000027 */
[----:B------:R-:W0:Y:S01]  /*1bf0*/  LDS.128 R8, [R5+0x400] ;  /* 0x0004000005087984 */ /* 0x000e220000000c00 */
[C---:B----4-:R-:W-:Y:S01]  /*1c00*/  FFMA R51, R28.reuse, R24, R51 ;  /* 0x000000181c337223 */ /* 0x050fe20000000033 */
[C---:B------:R-:W-:Y:S01]  /*1c10*/  FFMA R32, R28.reuse, R25, R32 ;  /* 0x000000191c207223 */ /* 0x040fe20000000020 */
[C---:B------:R-:W-:Y:S01]  /*1c20*/  FFMA R43, R28.reuse, R26, R43 ;  /* 0x0000001a1c2b7223 */ /* 0x040fe2000000002b */
[-C--:B------:R-:W-:Y:S01]  /*1c30*/  FFMA R42, R28, R27.reuse, R42 ;  /* 0x0000001b1c2a7223 */ /* 0x080fe2000000002a */
[----:B------:R-:W-:-:S02]  /*1c40*/  FFMA R46, R20, R27, R46 ;  /* 0x0000001b142e7223 */ /* 0x000fc4000000002e */
[----:B------:R-:W1:Y:S01]  /*1c50*/  LDS.128 R24, [R5+0x500] ;  /* 0x0005000005187984 */ /* 0x000e620000000c00 */
[C---:B0-----:R-:W-:Y:S01]  /*1c60*/  FFMA R51, R8.reuse, R29, R51 ;  /* 0x0000001d08337223 */ /* 0x041fe20000000033 */
        /* <DEDUP_REMOVED lines=13> */
[----:B------:R0:W2:Y:S01]  /*1d40*/  LDS.128 R32, [R5+0x600] ;  /* 0x0006000005207984 */ /* 0x0000a20000000c00 */
[C---:B------:R-:W-:Y:S01]  /*1d50*/  FFMA R9, R21.reuse, R9, R12 ;  /* 0x0000000915097223 */ /* 0x040fe2000000000c */
[----:B------:R-:W-:Y:S01]  /*1d60*/  FFMA R46, R21, R11, R46 ;  /* 0x0000000b152e7223 */ /* 0x000fe2000000002e */
[----:B-1----:R-:W-:Y:S01]  /*1d70*/  FFMA R51, R24, R30, R51 ;  /* 0x0000001e18337223 */ /* 0x002fe20000000033 */
[C---:B------:R-:W-:Y:S01]  /*1d80*/  FFMA R8, R30.reuse, R25, R53 ;  /* 0x000000191e087223 */ /* 0x040fe20000000035 */
[C---:B------:R-:W-:Y:S01]  /*1d90*/  FFMA R43, R30.reuse, R26, R43 ;  /* 0x0000001a1e2b7223 */ /* 0x040fe2000000002b */
[----:B------:R-:W-:Y:S01]  /*1da0*/  FFMA R42, R30, R27, R42 ;  /* 0x0000001b1e2a7223 */ /* 0x000fe2000000002a */
[----:B------:R-:W-:Y:S01]  /*1db0*/  FFMA R41, R24, R14, R41 ;  /* 0x0000000e18297223 */ /* 0x000fe20000000029 */
[-C--:B------:R-:W-:Y:S01]  /*1dc0*/  FFMA R12, R14, R25.reuse, R29 ;  /* 0x000000190e0c7223 */ /* 0x080fe2000000001d */
[----:B------:R-:W-:Y:S01]  /*1dd0*/  FFMA R45, R24, R18, R45 ;  /* 0x00000012182d7223 */ /* 0x000fe2000000002d */
[-C--:B------:R-:W-:Y:S01]  /*1de0*/  FFMA R28, R18, R25.reuse, R13 ;  /* 0x00000019121c7223 */ /* 0x080fe2000000000d */
[----:B------:R-:W-:Y:S01]  /*1df0*/  FFMA R39, R24, R22, R39 ;  /* 0x0000001618277223 */ /* 0x000fe20000000027 */
[----:B------:R-:W-:Y:S01]  /*1e00*/  FFMA R40, R22, R25, R9 ;  /* 0x0000001916287223 */ /* 0x000fe20000000009 */
[CC--:B------:R-:W-:Y:S01]  /*1e10*/  FFMA R47, R14.reuse, R26.reuse, R47 ;  /* 0x0000001a0e2f7223 */ /* 0x0c0fe2000000002f */
[-C--:B------:R-:W-:Y:S01]  /*1e20*/  FFMA R44, R14, R27.reuse, R44 ;  /* 0x0000001b0e2c7223 */ /* 0x080fe2000000002c */
[CC--:B------:R-:W-:Y:S01]  /*1e30*/  FFMA R49, R18.reuse, R26.reuse, R49 ;  /* 0x0000001a12317223 */ /* 0x0c0fe20000000031 */
[-C--:B------:R-:W-:Y:S01]  /*1e40*/  FFMA R30, R18, R27.reuse, R16 ;  /* 0x0000001b121e7223 */ /* 0x080fe20000000010 */
[C---:B------:R-:W-:Y:S01]  /*1e50*/  FFMA R13, R22.reuse, R26, R17 ;  /* 0x0000001a160d7223 */ /* 0x040fe20000000011 */
[----:B------:R-:W-:Y:S01]  /*1e60*/  FFMA R46, R22, R27, R46 ;  /* 0x0000001b162e7223 */ /* 0x000fe2000000002e */
[----:B0-----:R-:W-:-:S02]  /*1e70*/  VIADD R5, R5, 0x800 ;  /* 0x0000080005057836 */ /* 0x001fc40000000000 */
[C---:B--2---:R-:W-:Y:S01]  /*1e80*/  FFMA R11, R32.reuse, R31, R51 ;  /* 0x0000001f200b7223 */ /* 0x044fe20000000033 */
[C---:B------:R-:W-:Y:S01]  /*1e90*/  FFMA R8, R31.reuse, R33, R8 ;  /* 0x000000211f087223 */ /* 0x040fe20000000008 */
[CC--:B------:R-:W-:Y:S01]  /*1ea0*/  FFMA R9, R31.reuse, R34.reuse, R43 ;  /* 0x000000221f097223 */ /* 0x0c0fe2000000002b */
[----:B------:R-:W-:Y:S01]  /*1eb0*/  FFMA R10, R31, R35, R42 ;  /* 0x000000231f0a7223 */ /* 0x000fe2000000002a */
[C---:B------:R-:W-:Y:S01]  /*1ec0*/  FFMA R41, R32.reuse, R15, R41 ;  /* 0x0000000f20297223 */ /* 0x040fe20000000029 */
[----:B------:R-:W-:Y:S01]  /*1ed0*/  FFMA R16, R15, R33, R12 ;  /* 0x000000210f107223 */ /* 0x000fe2000000000c */
[C---:B------:R-:W-:Y:S01]  /*1ee0*/  FFMA R29, R32.reuse, R19, R45 ;  /* 0x00000013201d7223 */ /* 0x040fe2000000002d */
[----:B------:R-:W-:Y:S01]  /*1ef0*/  FFMA R28, R19, R33, R28 ;  /* 0x00000021131c7223 */ /* 0x000fe2000000001c */
        /* <DEDUP_REMOVED lines=8> */
[----:B------:R-:W-:Y:S06]  /*1f80*/  BRA.U UP0, `(.L_x_1) ;  /* 0xfffffff500ac7547 */ /* 0x000fec000b83ffff */
[----:B------:R-:W-:Y:S01]  /*1f90*/  BAR.SYNC.DEFER_BLOCKING 0x0 ;  /* 0x0000000000007b1d */ /* 0x000fe20000010000 */
[----:B------:R-:W-:-:S04]  /*1fa0*/  UIADD3 UR4, UPT, UPT, UR4, 0x40, URZ ;  /* 0x0000004004047890 */ /* 0x000fc8000fffe0ff */
[----:B------:R-:W-:-:S09]  /*1fb0*/  UISETP.GE.AND UP0, UPT, UR4, UR10, UPT ;  /* 0x0000000a0400728c */ /* 0x000fd2000bf06270 */
[----:B------:R-:W-:Y:S05]  /*1fc0*/  BRA.U !UP0, `(.L_x_2) ;  /* 0xffffffe108d47547 */ /* 0x000fea000b83ffff */
.L_x_0:
[----:B------:R-:W0:Y:S01]  /*1fd0*/  LDCU UR6, c[0x0][0x398] ;  /* 0x00007300ff0677ac */ /* 0x000e220008000800 */
[----:B--2-4-:R-:W-:Y:S01]  /*1fe0*/  LEA R6, R2, R4, 0x4 ;  /* 0x0000000402067211 */ /* 0x014fe200078e20ff */
[----:B------:R-:W-:Y:S01]  /*1ff0*/  BSSY.RECONVERGENT B0, `(.L_x_3) ;  /* 0x0000021000007945 */ /* 0x000fe20003800200 */
[----:B-1-3--:R-:W-:Y:S02]  /*2000*/  LEA R0, R0, R3, 0x4 ;  /* 0x0000000300007211 */ /* 0x00afe400078e20ff */
[----:B------:R-:W-:-:S03]  /*2010*/  SHF.L.U32 R6, R6, 0x2, RZ ;  /* 0x0000000206067819 */ /* 0x000fc600000006ff */
[----:B------:R-:W-:Y:S01]  /*2020*/  IMAD.SHL.U32 R0, R0, 0x4, RZ ;  /* 0x0000000400007824 */ /* 0x000fe200078e00ff */
[C---:B------:R-:W-:Y:S02]  /*2030*/  IADD3 R12, PT, PT, R6.reuse, 0x1, RZ ;  /* 0x00000001060c7810 */ /* 0x040fe40007ffe0ff */
[C---:B------:R-:W-:Y:S02]  /*2040*/  IADD3 R13, PT, PT, R6.reuse, 0x2, RZ ;  /* 0x00000002060d7810 */ /* 0x040fe40007ffe0ff */
[C---:B------:R-:W-:Y:S02]  /*2050*/  IADD3 R2, PT, PT, R6.reuse, 0x3, RZ ;  /* 0x0000000306027810 */ /* 0x040fe40007ffe0ff */
[----:B0-----:R-:W-:Y:S02]  /*2060*/  ISETP.GE.AND P3, PT, R6, UR6, PT ;  /* 0x0000000606007c0c */ /* 0x001fe4000bf66270 */
[----:B------:R-:W-:Y:S02]  /*2070*/  ISETP.GE.AND P2, PT, R12, UR6, PT ;  /* 0x000000060c007c0c */ /* 0x000fe4000bf46270 */
[----:B------:R-:W-:-:S02]  /*2080*/  ISETP.GE.AND P0, PT, R13, UR6, PT ;  /* 0x000000060d007c0c */ /* 0x000fc4000bf06270 */
[----:B------:R-:W-:-:S07]  /*2090*/  ISETP.GE.AND P1, PT, R2, UR6, PT ;  /* 0x0000000602007c0c */ /* 0x000fce000bf26270 */
[----:B------:R-:W-:Y:S06]  /*20a0*/  @P3 BRA `(.L_x_4) ;  /* 0x0000000000543947 */ /* 0x000fec0003800000 */
[----:B------:R-:W0:Y:S01]  /*20b0*/  LDCU UR7, c[0x0][0x39c] ;  /* 0x00007380ff0777ac */ /* 0x000e220008000800 */
[----:B------:R-:W1:Y:S01]  /*20c0*/  LDCU.64 UR4, c[0x0][0x390] ;  /* 0x00007200ff0477ac */ /* 0x000e620008000a00 */
[----:B0-----:R-:W-:Y:S01]  /*20d0*/  ISETP.GE.AND P6, PT, R0, UR7, PT ;  /* 0x0000000700007c0c */ /* 0x001fe2000bfc6270 */
[----:B------:R-:W-:Y:S01]  /*20e0*/  IMAD R3, R6, UR7, RZ ;  /* 0x0000000706037c24 */ /* 0x000fe2000f8e02ff */
[----:B------:R-:W-:-:S04]  /*20f0*/  IADD3 R6, PT, PT, R0, 0x1, RZ ;  /* 0x0000000100067810 */ /* 0x000fc80007ffe0ff */
[----:B------:R-:W-:Y:S02]  /*2100*/  ISETP.GE.AND P3, PT, R6, UR7, PT ;  /* 0x0000000706007c0c */ /* 0x000fe4000bf66270 */
[----:B------:R-:W-:-:S05]  /*2110*/  IADD3 R6, PT, PT, R0, 0x3, RZ ;  /* 0x0000000300067810 */ /* 0x000fca0007ffe0ff */
[----:B------:R-:W0:Y:S01]  /*2120*/  @!P6 LDC.64 R4, c[0x0][0x390] ;  /* 0x0000e400ff04eb82 */ /* 0x000e220000000a00 */
[CC--:B------:R-:W-:Y:S02]  /*2130*/  @!P6 IADD3 R7, PT, PT, R0.reuse, R3.reuse, RZ ;  /* 0x000000030007e210 */ /* 0x0c0fe40007ffe0ff */
[----:B------:R-:W-:-:S04]  /*2140*/  IADD3 R3, P4, PT, R0, R3, RZ ;  /* 0x0000000300037210 */ /* 0x000fc80007f9e0ff */
[----:B------:R-:W-:Y:S01]  /*2150*/  IADD3.X R14, PT, PT, RZ, RZ, RZ, P4, !PT ;  /* 0x000000ffff0e7210 */ /* 0x000fe200027fe4ff */
[----:B0-----:R-:W-:Y:S01]  /*2160*/  @!P6 IMAD.WIDE.U32 R4, R7, 0x4, R4 ;  /* 0x000000040704e825 */ /* 0x001fe200078e0004 */
[----:B------:R-:W-:-:S04]  /*2170*/  IADD3 R7, PT, PT, R0, 0x2, RZ ;  /* 0x0000000200077810 */ /* 0x000fc80007ffe0ff */
[----:B------:R0:W-:Y:S01]  /*2180*/  @!P6 STG.E desc[UR8][R4.64], R11 ;  /* 0x0000000b0400e986 */ /* 0x0001e2000c101908 */
[----:B------:R-:W-:Y:S02]  /*2190*/  ISETP.GE.AND P5, PT, R7, UR7, PT ;  /* 0x0000000707007c0c */ /* 0x000fe4000bfa6270 */
[----:B------:R-:W-:Y:S02]  /*21a0*/  ISETP.GE.AND P6, PT, R6, UR7, PT ;  /* 0x0000000706007c0c */ /* 0x000fe4000bfc6270 */
[----:B-1----:R-:W-:-:S04]  /*21b0*/  LEA R6, P4, R3, UR4, 0x2 ;  /* 0x0000000403067c11 */ /* 0x002fc8000f8810ff */
[----:B------:R-:W-:-:S05]  /*21c0*/  LEA.HI.X R7, R3, UR5, R14, 0x2, P4 ;  /* 0x0000000503077c11 */ /* 0x000fca000a0f140e */
[----:B------:R0:W-:Y:S04]  /*21d0*/  @!P3 STG.E desc[UR8][R6.64+0x4], R8 ;  /* 0x000004080600b986 */ /* 0x0001e8000c101908 */
[----:B------:R0:W-:Y:S04]  /*21e0*/  @!P5 STG.E desc[UR8][R6.64+0x8], R9 ;  /* 0x000008090600d986 */ /* 0x0001e8000c101908 */
[----:B------:R0:W-:Y:S02]  /*21f0*/  @!P6 STG.E desc[UR8][R6.64+0xc], R10 ;  /* 0x00000c0a0600e986 */ /* 0x0001e4000c101908 */
.L_x_4:
[----:B------:R-:W-:Y:S05]  /*2200*/  BSYNC.RECONVERGENT B0 ;  /* 0x0000000000007941 */ /* 0x000fea0003800200 */
.L_x_3:
[----:B------:R-:W-:Y:S04]  /*2210*/  BSSY.RECONVERGENT B0, `(.L_x_5) ;  /* 0x0000017000007945 */ /* 0x000fe80003800200 */
[----:B------:R-:W-:Y:S05]  /*2220*/  @P2 BRA `(.L_x_6) ;  /* 0x0000000000542947 */ /* 0x000fea0003800000 */
[----:B------:R-:W1:Y:S01]  /*2230*/  LDCU UR4, c[0x0][0x39c] ;  /* 0x00007380ff0477ac */ /* 0x000e620008000800 */
[C---:B0-----:R-:W-:Y:S01]  /*2240*/  VIADD R8, R0.reuse, 0x2 ;  /* 0x0000000200087836 */ /* 0x041fe20000000000 */
[C---:B------:R-:W-:Y:S01]  /*2250*/  IADD3 R6, PT, PT, R0.reuse, 0x1, RZ ;  /* 0x0000000100067810 */ /* 0x040fe20007ffe0ff */
[----:B------:R-:W0:Y:S01]  /*2260*/  LDCU.64 UR10, c[0x0][0x390] ;  /* 0x00007200ff0a77ac */ /* 0x000e220008000a00 */
[C---:B------:R-:W-:Y:S02]  /*2270*/  IADD3 R9, PT, PT, R0.reuse, 0x3, RZ ;  /* 0x0000000300097810 */ /* 0x040fe40007ffe0ff */
[----:B-1----:R-:W-:Y:S01]  /*2280*/  ISETP.GE.AND P5, PT, R0, UR4, PT ;  /* 0x0000000400007c0c */ /* 0x002fe2000bfa6270 */
[----:B------:R-:W-:Y:S01]  /*2290*/  IMAD R3, R12, UR4, RZ ;  /* 0x000000040c037c24 */ /* 0x000fe2000f8e02ff */
[----:B------:R-:W-:Y:S02]  /*22a0*/  ISETP.GE.AND P4, PT, R6, UR4, PT ;  /* 0x0000000406007c0c */ /* 0x000fe4000bf86270 */
[----:B------:R-:W-:-:S02]  /*22b0*/  ISETP.GE.AND P3, PT, R8, UR4, PT ;  /* 0x0000000408007c0c */ /* 0x000fc4000bf66270 */
[CC--:B------:R-:W-:Y:S02]  /*22c0*/  IADD3 R7, P6, PT, R0.reuse, R3.reuse, RZ ;  /* 0x0000000300077210 */ /* 0x0c0fe40007fde0ff */
[----:B------:R-:W-:Y:S02]  /*22d0*/  ISETP.GE.AND P2, PT, R9, UR4, PT ;  /* 0x0000000409007c0c */ /* 0x000fe4000bf46270 */
[----:B------:R-:W-:Y:S02]  /*22e0*/  IADD3.X R8, PT, PT, RZ, RZ, RZ, P6, !PT ;  /* 0x000000ffff087210 */ /* 0x000fe400037fe4ff */
[C---:B0-----:R-:W-:Y:S01]  /*22f0*/  LEA R6, P6, R7.reuse, UR10, 0x2 ;  /* 0x0000000a07067c11 */ /* 0x041fe2000f8c10ff */
[----:B------:R-:W0:Y:S01]  /*2300*/  @!P5 LDC.64 R4, c[0x0][0x390] ;  /* 0x0000e400ff04db82 */ /* 0x000e220000000a00 */
[----:B------:R-:W-:Y:S02]  /*2310*/  @!P5 IADD3 R3, PT, PT, R0, R3, RZ ;  /* 0x000000030003d210 */ /* 0x000fe40007ffe0ff */
[----:B------:R-:W-:-:S03]  /*2320*/  LEA.HI.X R7, R7, UR11, R8, 0x2, P6 ;  /* 0x0000000b07077c11 */ /* 0x000fc6000b0f1408 */
[----:B0-----:R-:W-:-:S05]  /*2330*/  @!P5 IMAD.WIDE.U32 R4, R3, 0x4, R4 ;  /* 0x000000040304d825 */ /* 0x001fca00078e0004 */
[----:B------:R1:W-:Y:S04]  /*2340*/  @!P5 STG.E desc[UR8][R4.64], R41 ;  /* 0x000000290400d986 */ /* 0x0003e8000c101908 */
[----:B------:R1:W-:Y:S04]  /*2350*/  @!P4 STG.E desc[UR8][R6.64+0x4], R16 ;  /* 0x000004100600c986 */ /* 0x0003e8000c101908 */
[----:B------:R1:W-:Y:S04]  /*2360*/  @!P3 STG.E desc[UR8][R6.64+0x8], R17 ;  /* 0x000008110600b986 */ /* 0x0003e8000c101908 */
[----:B------:R1:W-:Y:S02]  /*2370*/  @!P2 STG.E desc[UR8][R6.64+0xc], R18 ;  /* 0x00000c120600a986 */ /* 0x0003e4000c101908 */
.L_x_6:
[----:B------:R-:W-:Y:S05]  /*2380*/  BSYNC.RECONVERGENT B0 ;  /* 0x0000000000007941 */ /* 0x000fea0003800200 */
.L_x_5:
[----:B------:R-:W-:Y:S04]  /*2390*/  BSSY.RECONVERGENT B0, `(.L_x_7) ;  /* 0x0000017000007945 */ /* 0x000fe80003800200 */
[----:B------:R-:W-:Y:S05]  /*23a0*/  @P0 BRA `(.L_x_8) ;  /* 0x0000000000540947 */ /* 0x000fea0003800000 */
[----:B------:R-:W2:Y:S01]  /*23b0*/  LDCU UR4, c[0x0][0x39c] ;  /* 0x00007380ff0477ac */ /* 0x000ea20008000800 */
[C---:B------:R-:W-:Y:S02]  /*23c0*/  IADD3 R3, PT, PT, R0.reuse, 0x1, RZ ;  /* 0x0000000100037810 */ /* 0x040fe40007ffe0ff */
[C---:B01----:R-:W-:Y:S01]  /*23d0*/  IADD3 R6, PT, PT, R0.reuse, 0x2, RZ ;  /* 0x0000000200067810 */ /* 0x043fe20007ffe0ff */
[----:B------:R-:W0:Y:S01]  /*23e0*/  LDCU.64 UR10, c[0x0][0x390] ;  /* 0x00007200ff0a77ac */ /* 0x000e220008000a00 */
[C---:B------:R-:W-:Y:S02]  /*23f0*/  IADD3 R7, PT, PT, R0.reuse, 0x3, RZ ;  /* 0x0000000300077810 */ /* 0x040fe40007ffe0ff */
[----:B--2---:R-:W-:Y:S01]  /*2400*/  ISETP.GE.AND P2, PT, R0, UR4, PT ;  /* 0x0000000400007c0c */ /* 0x004fe2000bf46270 */
[----:B------:R-:W-:Y:S01]  /*2410*/  IMAD R13, R13, UR4, RZ ;  /* 0x000000040d0d7c24 */ /* 0x000fe2000f8e02ff */
[----:B------:R-:W-:Y:S02]  /*2420*/  ISETP.GE.AND P3, PT, R3, UR4, PT ;  /* 0x0000000403007c0c */ /* 0x000fe4000bf66270 */
[----:B------:R-:W-:-:S02]  /*2430*/  ISETP.GE.AND P4, PT, R6, UR4, PT ;  /* 0x0000000406007c0c */ /* 0x000fc4000bf86270 */
[C---:B------:R-:W-:Y:S02]  /*2440*/  IADD3 R3, P0, PT, R0.reuse, R13, RZ ;  /* 0x0000000d00037210 */ /* 0x040fe40007f1e0ff */
[----:B------:R-:W-:Y:S02]  /*2450*/  ISETP.GE.AND P5, PT, R7, UR4, PT ;  /* 0x0000000407007c0c */ /* 0x000fe4000bfa6270 */
[----:B------:R-:W-:Y:S02]  /*2460*/  IADD3.X R8, PT, PT, RZ, RZ, RZ, P0, !PT ;  /* 0x000000ffff087210 */ /* 0x000fe400007fe4ff */
[C---:B0-----:R-:W-:Y:S01]  /*2470*/  LEA R6, P0, R3.reuse, UR10, 0x2 ;  /* 0x0000000a03067c11 */ /* 0x041fe2000f8010ff */
[----:B------:R-:W0:Y:S01]  /*2480*/  @!P2 LDC.64 R4, c[0x0][0x390] ;  /* 0x0000e400ff04ab82 */ /* 0x000e220000000a00 */
[----:B------:R-:W-:Y:S02]  /*2490*/  @!P2 IMAD.IADD R13, R0, 0x1, R13 ;  /* 0x00000001000da824 */ /* 0x000fe400078e020d */
[----:B------:R-:W-:-:S02]  /*24a0*/  LEA.HI.X R7, R3, UR11, R8, 0x2, P0 ;  /* 0x0000000b03077c11 */ /* 0x000fc400080f1408 */
[----:B0-----:R-:W-:-:S05]  /*24b0*/  @!P2 IMAD.WIDE.U32 R4, R13, 0x4, R4 ;  /* 0x000000040d04a825 */ /* 0x001fca00078e0004 */
[----:B------:R2:W-:Y:S04]  /*24c0*/  @!P2 STG.E desc[UR8][R4.64], R29 ;  /* 0x0000001d0400a986 */ /* 0x0005e8000c101908 */
[----:B------:R2:W-:Y:S04]  /*24d0*/  @!P3 STG.E desc[UR8][R6.64+0x4], R28 ;  /* 0x0000041c0600b986 */ /* 0x0005e8000c101908 */
[----:B------:R2:W-:Y:S04]  /*24e0*/  @!P4 STG.E desc[UR8][R6.64+0x8], R31 ;  /* 0x0000081f0600c986 */ /* 0x0005e8000c101908 */
[----:B------:R2:W-:Y:S02]  /*24f0*/  @!P5 STG.E desc[UR8][R6.64+0xc], R30 ;  /* 0x00000c1e0600d986 */ /* 0x0005e4000c101908 */
.L_x_8:
[----:B------:R-:W-:Y:S05]  /*2500*/  BSYNC.RECONVERGENT B0 ;  /* 0x0000000000007941 */ /* 0x000fea0003800200 */
.L_x_7:
[----:B------:R-:W-:Y:S05]  /*2510*/  @P1 EXIT ;  /* 0x000000000000194d */ /* 0x000fea0003800000 */
[----:B------:R-:W3:Y:S01]  /*2520*/  LDCU UR4, c[0x0][0x39c] ;  /* 0x00007380ff0477ac */ /* 0x000ee20008000800 */
[C---:B012---:R-:W-:Y:S01]  /*2530*/  IADD3 R4, PT, PT, R0.reuse, 0x1, RZ ;  /* 0x0000000100047810 */ /* 0x047fe20007ffe0ff */
[----:B------:R-:W0:Y:S01]  /*2540*/  LDCU.64 UR6, c[0x0][0x390] ;  /* 0x00007200ff0677ac */ /* 0x000e220008000a00 */
[----:B---3--:R-:W-:Y:S01]  /*2550*/  ISETP.GE.AND P1, PT, R0, UR4, PT ;  /* 0x0000000400007c0c */ /* 0x008fe2000bf26270 */
[----:B------:R-:W-:Y:S01]  /*2560*/  IMAD R3, R2, UR4, RZ ;  /* 0x0000000402037c24 */ /* 0x000fe2000f8e02ff */
[----:B------:R-:W-:Y:S02]  /*2570*/  IADD3 R2, PT, PT, R0, 0x2, RZ ;  /* 0x0000000200027810 */ /* 0x000fe40007ffe0ff */
[----:B------:R-:W-:Y:S02]  /*2580*/  ISETP.GE.AND P2, PT, R4, UR4, PT ;  /* 0x0000000404007c0c */ /* 0x000fe4000bf46270 */
[----:B------:R-:W-:Y:S02]  /*2590*/  ISETP.GE.AND P3, PT, R2, UR4, PT ;  /* 0x0000000402007c0c */ /* 0x000fe4000bf66270 */
[----:B------:R-:W-:-:S02]  /*25a0*/  IADD3 R2, PT, PT, R0, 0x3, RZ ;  /* 0x0000000300027810 */ /* 0x000fc40007ffe0ff */
[-C--:B------:R-:W-:Y:S02]  /*25b0*/  IADD3 R5, P0, PT, R0, R3.reuse, RZ ;  /* 0x0000000300057210 */ /* 0x080fe40007f1e0ff */
[----:B------:R-:W-:Y:S01]  /*25c0*/  ISETP.GE.AND P4, PT, R2, UR4, PT ;  /* 0x0000000402007c0c */ /* 0x000fe2000bf86270 */
[----:B------:R-:W1:Y:S01]  /*25d0*/  @!P1 LDC.64 R6, c[0x0][0x390] ;  /* 0x0000e400ff069b82 */ /* 0x000e620000000a00 */
[----:B------:R-:W-:Y:S02]  /*25e0*/  @!P1 IADD3 R3, PT, PT, R0, R3, RZ ;  /* 0x0000000300039210 */ /* 0x000fe40007ffe0ff */
[----:B------:R-:W-:Y:S02]  /*25f0*/  IADD3.X R0, PT, PT, RZ, RZ, RZ, P0, !PT ;  /* 0x000000ffff007210 */ /* 0x000fe400007fe4ff */
[----:B0-----:R-:W-:-:S04]  /*2600*/  LEA R4, P0, R5, UR6, 0x2 ;  /* 0x0000000605047c11 */ /* 0x001fc8000f8010ff */
[----:B------:R-:W-:Y:S01]  /*2610*/  LEA.HI.X R5, R5, UR7, R0, 0x2, P0 ;  /* 0x0000000705057c11 */ /* 0x000fe200080f1400 */
[----:B-1----:R-:W-:-:S05]  /*2620*/  @!P1 IMAD.WIDE.U32 R2, R3, 0x4, R6 ;  /* 0x0000000403029825 */ /* 0x002fca00078e0006 */
[----:B------:R0:W-:Y:S04]  /*2630*/  @!P1 STG.E desc[UR8][R2.64], R39 ;  /* 0x0000002702009986 */ /* 0x0001e8000c101908 */
[----:B------:R0:W-:Y:S04]  /*2640*/  @!P2 STG.E desc[UR8][R4.64+0x4], R40 ;  /* 0x000004280400a986 */ /* 0x0001e8000c101908 */
[----:B------:R0:W-:Y:S01]  /*2650*/  @!P3 STG.E desc[UR8][R4.64+0x8], R33 ;  /* 0x000008210400b986 */ /* 0x0001e2000c101908 */
[----:B------:R-:W-:Y:S05]  /*2660*/  @P4 EXIT ;  /* 0x000000000000494d */ /* 0x000fea0003800000 */
[----:B------:R-:W-:Y:S01]  /*2670*/  STG.E desc[UR8][R4.64+0xc], R32 ;  /* 0x00000c2004007986 */ /* 0x000fe2000c101908 */
[----:B------:R-:W-:Y:S05]  /*2680*/  EXIT ;  /* 0x000000000000794d */ /* 0x000fea0003800000 */
.L_x_9:
[----:B------:R-:W-:-:S00]  /*2690*/  BRA `(.L_x_9) ;  /* 0xfffffffc00fc7947 */ /* 0x000fc0000383ffff */
[----:B------:R-:W-:-:S00]  /*26a0*/  NOP ;  /* 0x0000000000007918 */ /* 0x000fc00000000000 */
        /* <DEDUP_REMOVED lines=13> */
.L_x_36:


//--------------------- .text._Z37sgemm_thread_tile_coalesced_access_v3ILi64ELi64ELi64ELi4ELi4EEvPfS0_S0_iii --------------------------
	.section	.text._Z37sgemm_thread_tile_coalesced_access_v3ILi64ELi64ELi64ELi4ELi4EEvPfS0_S0_iii,"ax",@progbits
	.align	128
        .global         _Z37sgemm_thread_tile_coalesced_access_v3ILi64ELi64ELi64ELi4ELi4EEvPfS0_S0_iii
        .type           _Z37sgemm_thread_tile_coalesced_access_v3ILi64ELi64ELi64ELi4ELi4EEvPfS0_S0_iii,@function
        .size           _Z37sgemm_thread_tile_coalesced_access_v3ILi64ELi64ELi64ELi4ELi4EEvPfS0_S0_iii,(.L_x_37 - _Z37sgemm_thread_tile_coalesced_access_v3ILi64ELi64ELi64ELi4ELi4EEvPfS0_S0_iii)
        .other          _Z37sgemm_thread_tile_coalesced_access_v3ILi64ELi64ELi64ELi4ELi4EEvPfS0_S0_iii,@"STO_CUDA_ENTRY STV_DEFAULT"
_Z37sgemm_thread_tile_coalesced_access_v3ILi64ELi64ELi64ELi4ELi4EEvPfS0_S0_iii:
.text._Z37sgemm_thread_tile_coalesced_access_v3ILi64ELi64ELi64ELi4ELi4EEvPfS0_S0_iii:
[----:B------:R-:W-:Y:S08]  /*0000*/  LDC R1, c[0x0][0x37c] ;  /* 0x0000df00ff017b82 */ /* 0x000ff00000000800 */
[----:B------:R-:W0:Y:S01]  /*0010*/  LDC R36, c[0x0][0x3a0] ;  /* 0x0000e800ff247b82 */ /* 0x000e220000000800 */
[----:B------:R-:W1:Y:S01]  /*0020*/  S2R R0, SR_TID.X ;  /* 0x0000000000007919 */ /* 0x000e620000002100 */
[----:B------:R-:W2:Y:S01]  /*0030*/  LDCU.64 UR8, c[0x0][0x358] ;  /* 0x00006b00ff0877ac */ /* 0x000ea20008000a00 */
[----:B------:R-:W-:Y:S01]  /*0040*/  HFMA2 R32, -RZ, RZ, 0, 0 ;  /* 0x00000000ff207431 */ /* 0x000fe200000001ff */
[----:B------:R-:W-:Y:S01]  /*0050*/  CS2R R48, SRZ ;  /* 0x0000000000307805 */ /* 0x000fe2000001ff00 */
[----:B------:R-:W3:Y:S01]  /*0060*/  S2R R2, SR_TID.Y ;  /* 0x0000000000027919 */ /* 0x000ee20000002200 */
[----:B------:R-:W-:-:S02]  /*0070*/  CS2R R8, SRZ ;  /* 0x0000000000087805 */ /* 0x000fc4000001ff00 */
[----:B------:R-:W-:Y:S02]  /*0080*/  CS2R R46, SRZ ;  /* 0x00000000002e7805 */ /* 0x000fe4000001ff00 */
[----:B------:R-:W-:Y:S02]  /*0090*/  CS2R R44, SRZ ;  /* 0x00000000002c7805 */ /* 0x000fe4000001ff00 */
[----:B------:R-:W-:Y:S02]  /*00a0*/  CS2R R42, SRZ ;  /* 0x00000000002a7805 */ /* 0x000fe4000001ff00 */
[----:B------:R-:W-:Y:S02]  /*00b0*/  CS2R R52, SRZ ;  /* 0x0000000000347805 */ /* 0x000fe4000001ff00 */
[----:B------:R-:W-:Y:S01]  /*00c0*/  CS2R R50, SRZ ;  /* 0x0000000000327805 */ /* 0x000fe2000001ff00 */
[----:B------:R-:W-:Y:S01]  /*00d0*/  IMAD.MOV.U32 R34, RZ, RZ, RZ ;  /* 0x000000ffff227224 */ /* 0x000fe200078e00ff */
[----:B0-----:R-:W-:-:S13]  /*00e0*/  ISETP.GE.AND P0, PT, R36, 0x1, PT ;  /* 0x000000012400780c */ /* 0x001fda0003f06270 */
[----:B-123--:R-:W-:Y:S05]  /*00f0*/  @!P0 BRA `(.L_x_10) ;  /* 0x0000001800188947 */ /* 0x00efea0003800000 */
[----:B------:R-:W0:Y:S01]  /*0100*/  S2R R5, SR_CTAID.Y ;  /* 0x0000000000057919 */ /* 0x000e220000002600 */
[----:B------:R-:W1:Y:S01]  /*0110*/  S2UR UR6, SR_CgaCtaId ;  /* 0x00000000000679c3 */ /* 0x000e620000008800 */
[----:B------:R-:W-:Y:S01]  /*0120*/  UMOV UR4, 0x400 ;  /* 0x0000040000047882 */ /* 0x000fe20000000000 */
[----:B------:R-:W-:Y:S01]  /*0130*/  IMAD.MOV.U32 R48, RZ, RZ, RZ ;  /* 0x000000ffff307224 */ /* 0x000fe200078e00ff */
[----:B------:R-:W2:Y:S01]  /*0140*/  S2R R3, SR_CTAID.X ;  /* 0x0000000000037919 */ /* 0x000ea20000002500 */
[----:B------:R-:W-:-:S04]  /*0150*/  UIADD3 UR5, UPT, UPT, UR4, 0x4000, URZ ;  /* 0x0000400004057890 */ /* 0x000fc8000fffe0ff */
[----:B-1----:R-:W-:Y:S02]  /*0160*/  ULEA UR5, UR6, UR5, 0x18 ;  /* 0x0000000506057291 */ /* 0x002fe4000f8ec0ff */
[----:B------:R-:W-:-:S04]  /*0170*/  ULEA UR4, UR6, UR4, 0x18 ;  /* 0x0000000406047291 */ /* 0x000fc8000f8ec0ff */
[C---:B------:R-:W-:Y:S02]  /*0180*/  LEA R7, R2.reuse, UR5, 0xa ;  /* 0x0000000502077c11 */ /* 0x040fe4000f8e50ff */
[----:B0-----:R-:W-:Y:S02]  /*0190*/  LEA R5, R5, R2, 0x4 ;  /* 0x0000000205057211 */ /* 0x001fe400078e20ff */
[----:B------:R-:W-:Y:S01]  /*01a0*/  LEA R39, R2, UR4, 0xa ;  /* 0x0000000402277c11 */ /* 0x000fe2000f8e50ff */
[C---:B------:R-:W-:Y:S01]  /*01b0*/  IMAD R7, R0.reuse, 0x10, R7 ;  /* 0x0000001000077824 */ /* 0x040fe200078e0207 */
[----:B--2---:R-:W-:Y:S01]  /*01c0*/  LEA R3, R3, R0, 0x4 ;  /* 0x0000000003037211 */ /* 0x004fe200078e20ff */
[----:B------:R-:W-:Y:S01]  /*01d0*/  IMAD.SHL.U32 R41, R5, 0x4, RZ ;  /* 0x0000000405297824 */ /* 0x000fe200078e00ff */
[----:B------:R-:W-:Y:S01]  /*01e0*/  LEA R39, R0, R39, 0x4 ;  /* 0x0000002700277211 */ /* 0x000fe200078e20ff */
[----:B------:R-:W-:Y:S02]  /*01f0*/  UMOV UR4, URZ ;  /* 0x000000ff00047c82 */ /* 0x000fe40008000000 */
[----:B------:R-:W-:-:S02]  /*0200*/  IMAD R38, R41, R36, R36 ;  /* 0x0000002429267224 */ /* 0x000fc400078e0224 */
[----:B------:R-:W-:-:S03]  /*0210*/  IMAD.SHL.U32 R40, R3, 0x4, RZ ;  /* 0x0000000403287824 */ /* 0x000fc600078e00ff */
[-C--:B------:R-:W-:Y:S01]  /*0220*/  IADD3 R37, PT, PT, R38, R36.reuse, RZ ;  /* 0x0000002426257210 */ /* 0x080fe20007ffe0ff */
[C---:B------:R-:W-:Y:S01]  /*0230*/  VIADD R4, R40.reuse, 0x3 ;  /* 0x0000000328047836 */ /* 0x040fe20000000000 */
[----:B------:R-:W-:Y:S02]  /*0240*/  IADD3 R6, PT, PT, R40, 0x2, RZ ;  /* 0x0000000228067810 */ /* 0x000fe40007ffe0ff */
[----:B------:R-:W-:-:S07]  /*0250*/  IADD3 R36, PT, PT, R37, R36, RZ ;  /* 0x0000002425247210 */ /* 0x000fce0007ffe0ff */
.L_x_12:
[----:B------:R-:W0:Y:S01]  /*0260*/  S2R R0, SR_TID.X ;  /* 0x0000000000007919 */ /* 0x000e220000002100 */
[----:B------:R-:W1:Y:S01]  /*0270*/  LDCU UR10, c[0x0][0x3a0] ;  /* 0x00007400ff0a77ac */ /* 0x000e620008000800 */
[----:B------:R-:W2:Y:S01]  /*0280*/  LDC.64 R10, c[0x0][0x380] ;  /* 0x0000e000ff0a7b82 */ /* 0x000ea20000000a00 */
[----:B------:R-:W-:Y:S01]  /*0290*/  IMAD.MOV.U32 R33, RZ, RZ, RZ ;  /* 0x000000ffff217224 */ /* 0x000fe200078e00ff */
[----:B------:R-:W3:Y:S01]  /*02a0*/  LDCU UR5, c[0x0][0x398] ;  /* 0x00007300ff0577ac */ /* 0x000ee20008000800 */
[----:B------:R-:W-:Y:S01]  /*02b0*/  IMAD.MOV.U32 R35, RZ, RZ, RZ ;  /* 0x000000ffff237224 */ /* 0x000fe200078e00ff */
[----:B------:R-:W-:Y:S01]  /*02c0*/  CS2R R30, SRZ ;  /* 0x00000000001e7805 */ /* 0x000fe2000001ff00 */
[----:B------:R-:W4:Y:S01]  /*02d0*/  LDCU.64 UR6, c[0x0][0x380] ;  /* 0x00007000ff0677ac */ /* 0x000f220008000a00 */
[----:B0-----:R-:W-:-:S04]  /*02e0*/  LEA R3, R0, UR4, 0x2 ;  /* 0x0000000400037c11 */ /* 0x001fc8000f8e10ff */
[----:B-1----:R-:W-:Y:S01]  /*02f0*/  ISETP.GE.AND P2, PT, R3, UR10, PT ;  /* 0x0000000a03007c0c */ /* 0x002fe2000bf46270 */
[----:B------:R-:W-:-:S03]  /*0300*/  IMAD R15, R41, UR10, R3 ;  /* 0x0000000a290f7c24 */ /* 0x000fc6000f8e0203 */
[----:B---3--:R-:W-:Y:S01]  /*0310*/  ISETP.GE.OR P0, PT, R41, UR5, P2 ;  /* 0x0000000529007c0c */ /* 0x008fe20009706670 */
[----:B--2---:R-:W-:Y:S01]  /*0320*/  IMAD.WIDE.U32 R14, R15, 0x4, R10 ;  /* 0x000000040f0e7825 */ /* 0x004fe200078e000a */
[----:B------:R-:W-:-:S04]  /*0330*/  IADD3 R5, PT, PT, R3, 0x1, RZ ;  /* 0x0000000103057810 */ /* 0x000fc80007ffe0ff */
[----:B------:R-:W-:-:S07]  /*0340*/  ISETP.GE.AND P3, PT, R5, UR10, PT ;  /* 0x0000000a05007c0c */ /* 0x000fce000bf66270 */
[----:B------:R-:W2:Y:S01]  /*0350*/  @!P0 LDG.E R33, desc[UR8][R14.64] ;  /* 0x000000080e218981 */ /* 0x000ea2000c1e1900 */
[----:B------:R-:W-:Y:S02]  /*0360*/  ISETP.GE.OR P0, PT, R41, UR5, P3 ;  /* 0x0000000529007c0c */ /* 0x000fe40009f06670 */
[----:B------:R-:W-:-:S11]  /*0370*/  IADD3 R5, PT, PT, R3, 0x2, RZ ;  /* 0x0000000203057810 */ /* 0x000fd60007ffe0ff */
[----:B------:R-:W3:Y:S01]  /*0380*/  @!P0 LDG.E R35, desc[UR8][R14.64+0x4] ;  /* 0x000004080e238981 */ /* 0x000ee2000c1e1900 */
[----:B------:R-:W-:Y:S01]  /*0390*/  ISETP.GE.AND P0, PT, R5, UR10, PT ;  /* 0x0000000a05007c0c */ /* 0x000fe2000bf06270 */
[----:B------:R-:W-:-:S03]  /*03a0*/  VIADD R5, R3, 0x3 ;  /* 0x0000000303057836 */ /* 0x000fc60000000000 */
[----:B------:R-:W-:-:S13]  /*03b0*/  ISETP.GE.OR P1, PT, R41, UR5, P0 ;  /* 0x0000000529007c0c */ /* 0x000fda0008726670 */
[----:B------:R-:W5:Y:S01]  /*03c0*/  @!P1 LDG.E R31, desc[UR8][R14.64+0x8] ;  /* 0x000008080e1f9981 */ /* 0x000f62000c1e1900 */
[----:B------:R-:W-:Y:S02]  /*03d0*/  ISETP.GE.AND P1, PT, R5, UR10, PT ;  /* 0x0000000a05007c0c */ /* 0x000fe4000bf26270 */
[----:B------:R-:W-:Y:S02]  /*03e0*/  MOV R28, RZ ;  /* 0x000000ff001c7202 */ /* 0x000fe40000000f00 */
[C---:B------:R-:W-:Y:S02]  /*03f0*/  ISETP.GE.OR P5, PT, R41.reuse, UR5, P1 ;  /* 0x0000000529007c0c */ /* 0x040fe40008fa6670 */
[----:B------:R-:W-:Y:S02]  /*0400*/  IADD3 R5, PT, PT, R41, 0x1, RZ ;  /* 0x0000000129057810 */ /* 0x000fe40007ffe0ff */
[----:B------:R-:W-:Y:S02]  /*0410*/  IADD3 R17, P6, PT, R38, R3, RZ ;  /* 0x0000000326117210 */ /* 0x000fe40007fde0ff */
[----:B------:R-:W-:-:S02]  /*0420*/  ISETP.GE.OR P4, PT, R5, UR5, P2 ;  /* 0x0000000505007c0c */ /* 0x000fc40009786670 */
[----:B------:R-:W-:-:S05]  /*0430*/  IADD3.X R18, PT, PT, RZ, RZ, RZ, P6, !PT ;  /* 0x000000ffff127210 */ /* 0x000fca00037fe4ff */
[----:B------:R0:W5:Y:S01]  /*0440*/  @!P5 LDG.E R28, desc[UR8][R14.64+0xc] ;  /* 0x00000c080e1cd981 */ /* 0x000162000c1e1900 */
[----:B------:R-:W-:Y:S02]  /*0450*/  ISETP.GE.OR P5, PT, R5, UR5, P3 ;  /* 0x0000000505007c0c */ /* 0x000fe40009fa6670 */
[----:B------:R-:W-:Y:S02]  /*0460*/  CS2R R24, SRZ ;  /* 0x0000000000187805 */ /* 0x000fe4000001ff00 */
[C---:B----4-:R-:W-:Y:S01]  /*0470*/  LEA R16, P6, R17.reuse, UR6, 0x2 ;  /* 0x0000000611107c11 */ /* 0x050fe2000f8c10ff */
[----:B------:R-:W-:Y:S02]  /*0480*/  HFMA2 R27, -RZ, RZ, 0, 0 ;  /* 0x00000000ff1b7431 */ /* 0x000fe400000001ff */
[----:B------:R-:W-:Y:S01]  /*0490*/  @!P4 IMAD.IADD R13, R38, 0x1, R3 ;  /* 0x00000001260dc824 */ /* 0x000fe200078e0203 */
[----:B------:R-:W-:-:S03]  /*04a0*/  LEA.HI.X R17, R17, UR7, R18, 0x2, P6 ;  /* 0x0000000711117c11 */ /* 0x000fc6000b0f1412 */
[----:B------:R-:W-:Y:S02]  /*04b0*/  @!P4 IMAD.WIDE.U32 R12, R13, 0x4, R10 ;  /* 0x000000040d0cc825 */ /* 0x000fe400078e000a */
[----:B------:R-:W4:Y:S04]  /*04c0*/  @!P5 LDG.E R25, desc[UR8][R16.64+0x4] ;  /* 0x000004081019d981 */ /* 0x000f28000c1e1900 */
[----:B------:R1:W4:Y:S01]  /*04d0*/  @!P4 LDG.E R27, desc[UR8][R12.64] ;  /* 0x000000080c1bc981 */ /* 0x000322000c1e1900 */
[C---:B------:R-:W-:Y:S02]  /*04e0*/  ISETP.GE.OR P4, PT, R5.reuse, UR5, P0 ;  /* 0x0000000505007c0c */ /* 0x040fe40008786670 */
[----:B------:R-:W-:Y:S02]  /*04f0*/  CS2R R20, SRZ ;  /* 0x0000000000147805 */ /* 0x000fe4000001ff00 */
[----:B------:R-:W-:Y:S01]  /*0500*/  ISETP.GE.OR P5, PT, R5, UR5, P1 ;  /* 0x0000000505007c0c */ /* 0x000fe20008fa6670 */
[----:B------:R-:W-:-:S08]  /*0510*/  VIADD R5, R41, 0x2 ;  /* 0x0000000229057836 */ /* 0x000fd00000000000 */
[----:B------:R-:W4:Y:S01]  /*0520*/  @!P4 LDG.E R20, desc[UR8][R16.64+0x8] ;  /* 0x000008081014c981 */ /* 0x000f22000c1e1900 */
[----:B------:R-:W-:-:S03]  /*0530*/  ISETP.GE.OR P4, PT, R5, UR5, P2 ;  /* 0x0000000505007c0c */ /* 0x000fc60009786670 */
[----:B------:R-:W4:Y:S01]  /*0540*/  @!P5 LDG.E R24, desc[UR8][R16.64+0xc] ;  /* 0x00000c081018d981 */ /* 0x000f22000c1e1900 */
[----:B0-----:R-:W-:-:S09]  /*0550*/  IADD3 R14, P5, PT, R37, R3, RZ ;  /* 0x00000003250e7210 */ /* 0x001fd20007fbe0ff */
[----:B------:R-:W-:-:S05]  /*0560*/  @!P4 IADD3 R15, PT, PT, R37, R3, RZ ;  /* 0x00000003250fc210 */ /* 0x000fca0007ffe0ff */
[----:B-1----:R-:W-:Y:S01]  /*0570*/  @!P4 IMAD.WIDE.U32 R12, R15, 0x4, R10 ;  /* 0x000000040f0cc825 */ /* 0x002fe200078e000a */
[----:B------:R-:W-:-:S04]  /*0580*/  IADD3.X R15, PT, PT, RZ, RZ, RZ, P5, !PT ;  /* 0x000000ffff0f7210 */ /* 0x000fc80002ffe4ff */
[----:B------:R0:W4:Y:S01]  /*0590*/  @!P4 LDG.E R30, desc[UR8][R12.64] ;  /* 0x000000080c1ec981 */ /* 0x000122000c1e1900 */
[----:B------:R-:W-:Y:S02]  /*05a0*/  ISETP.GE.OR P4, PT, R5, UR5, P3 ;  /* 0x0000000505007c0c */ /* 0x000fe40009f86670 */
[----:B------:R-:W-:-:S04]  /*05b0*/  LEA R18, P5, R14, UR6, 0x2 ;  /* 0x000000060e127c11 */ /* 0x000fc8000f8a10ff */
[----:B------:R-:W-:Y:S01]  /*05c0*/  LEA.HI.X R19, R14, UR7, R15, 0x2, P5 ;  /* 0x000000070e137c11 */ /* 0x000fe2000a8f140f */
[----:B------:R-:W-:-:S06]  /*05d0*/  IMAD.MOV.U32 R14, RZ, RZ, RZ ;  /* 0x000000ffff0e7224 */ /* 0x000fcc00078e00ff */
[----:B------:R-:W4:Y:S01]  /*05e0*/  @!P4 LDG.E R14, desc[UR8][R18.64+0x4] ;  /* 0x00000408120ec981 */ /* 0x000f22000c1e1900 */
[----:B------:R-:W-:Y:S02]  /*05f0*/  ISETP.GE.OR P4, PT, R5, UR5, P0 ;  /* 0x0000000505007c0c */ /* 0x000fe40008786670 */
[----:B------:R-:W-:Y:S02]  /*0600*/  CS2R R22, SRZ ;  /* 0x0000000000167805 */ /* 0x000fe4000001ff00 */
[----:B0-----:R-:W-:-:S04]  /*0610*/  IADD3 R12, PT, PT, R41, 0x3, RZ ;  /* 0x00000003290c7810 */ /* 0x001fc80007ffe0ff */
[C---:B------:R-:W-:Y:S02]  /*0620*/  ISETP.GE.OR P2, PT, R12.reuse, UR5, P2 ;  /* 0x000000050c007c0c */ /* 0x040fe40009746670 */
[C---:B------:R-:W-:Y:S02]  /*0630*/  ISETP.GE.OR P3, PT, R12.reuse, UR5, P3 ;  /* 0x000000050c007c0c */ /* 0x040fe40009f66670 */
[C---:B------:R-:W-:Y:S01]  /*0640*/  ISETP.GE.OR P0, PT, R12.reuse, UR5, P0 ;  /* 0x000000050c007c0c */ /* 0x040fe20008706670 */
[----:B------:R-:W4:Y:S01]  /*0650*/  @!P4 LDG.E R22, desc[UR8][R18.64+0x8] ;  /* 0x000008081216c981 */ /* 0x000f22000c1e1900 */
[----:B------:R-:W-:Y:S02]  /*0660*/  ISETP.GE.OR P4, PT, R5, UR5, P1 ;  /* 0x0000000505007c0c */ /* 0x000fe40008f86670 */
[----:B------:R-:W-:Y:S01]  /*0670*/  ISETP.GE.OR P1, PT, R12, UR5, P1 ;  /* 0x000000050c007c0c */ /* 0x000fe20008f26670 */
[----:B------:R-:W0:Y:S01]  /*0680*/  LDCU UR5, c[0x0][0x39c] ;  /* 0x00007380ff0577ac */ /* 0x000e220008000800 */
[----:B------:R-:W-:-:S02]  /*0690*/  IADD3 R5, P5, PT, R36, R3, RZ ;  /* 0x0000000324057210 */ /* 0x000fc40007fbe0ff */
[----:B------:R-:W-:Y:S02]  /*06a0*/  CS2R R16, SRZ ;  /* 0x0000000000107805 */ /* 0x000fe4000001ff00 */
[----:B------:R-:W-:Y:S02]  /*06b0*/  @!P2 IADD3 R3, PT, PT, R36, R3, RZ ;  /* 0x000000032403a210 */ /* 0x000fe40007ffe0ff */
[----:B------:R-:W-:Y:S02]  /*06c0*/  IADD3.X R26, PT, PT, RZ, RZ, RZ, P5, !PT ;  /* 0x000000ffff1a7210 */ /* 0x000fe40002ffe4ff */
[----:B------:R-:W-:Y:S01]  /*06d0*/  LEA R12, P5, R5, UR6, 0x2 ;  /* 0x00000006050c7c11 */ /* 0x000fe2000f8a10ff */
[----:B------:R-:W-:Y:S01]  /*06e0*/  @!P2 IMAD.WIDE.U32 R10, R3, 0x4, R10 ;  /* 0x00000004030aa825 */ /* 0x000fe200078e000a */
[----:B------:R1:W4:Y:S02]  /*06f0*/  @!P4 LDG.E R16, desc[UR8][R18.64+0xc] ;  /* 0x00000c081210c981 */ /* 0x000324000c1e1900 */
[----:B------:R-:W-:Y:S01]  /*0700*/  LEA.HI.X R13, R5, UR7, R26, 0x2, P5 ;  /* 0x00000007050d7c11 */ /* 0x000fe2000a8f141a */
[----:B------:R-:W0:Y:S01]  /*0710*/  LDCU.64 UR6, c[0x0][0x388] ;  /* 0x00007100ff0677ac */ /* 0x000e220008000a00 */
[----:B------:R-:W-:-:S02]  /*0720*/  LEA R5, R2, UR4, 0x2 ;  /* 0x0000000402057c11 */ /* 0x000fc4000f8e10ff */
[----:B-1----:R-:W-:-:S03]  /*0730*/  CS2R R18, SRZ ;  /* 0x0000000000127805 */ /* 0x002fc6000001ff00 */
[C---:B0-----:R-:W-:Y:S01]  /*0740*/  IMAD R29, R5.reuse, UR5, RZ ;  /* 0x00000005051d7c24 */ /* 0x041fe2000f8e02ff */
[----:B------:R-:W4:Y:S04]  /*0750*/  @!P0 LDG.E R23, desc[UR8][R12.64+0x8] ;  /* 0x000008080c178981 */ /* 0x000f28000c1e1900 */
[----:B------:R-:W4:Y:S01]  /*0760*/  @!P2 LDG.E R18, desc[UR8][R10.64] ;  /* 0x000000080a12a981 */ /* 0x000f22000c1e1900 */
[----:B------:R-:W-:Y:S01]  /*0770*/  ISETP.GE.AND P2, PT, R40, UR5, PT ;  /* 0x0000000528007c0c */ /* 0x000fe2000bf46270 */
[----:B------:R-:W-:Y:S02]  /*0780*/  IMAD.MOV.U32 R26, RZ, RZ, RZ ;  /* 0x000000ffff1a7224 */ /* 0x000fe400078e00ff */
[----:B------:R-:W4:Y:S01]  /*0790*/  @!P1 LDG.E R21, desc[UR8][R12.64+0xc] ;  /* 0x00000c080c159981 */ /* 0x000f22000c1e1900 */
[----:B------:R-:W-:-:S02]  /*07a0*/  ISETP.GE.OR P4, PT, R5, UR10, P2 ;  /* 0x0000000a05007c0c */ /* 0x000fc40009786670 */
[----:B------:R-:W-:Y:S01]  /*07b0*/  IADD3 R3, P0, PT, R40, R29, RZ ;  /* 0x0000001d28037210 */ /* 0x000fe20007f1e0ff */
[----:B------:R0:W4:Y:S03]  /*07c0*/  @!P3 LDG.E R26, desc[UR8][R12.64+0x4] ;  /* 0x000004080c1ab981 */ /* 0x000126000c1e1900 */
[----:B------:R-:W-:Y:S02]  /*07d0*/  LEA.HI.X.SX32 R15, R29, RZ, 0x1, P0 ;  /* 0x000000ff1d0f7211 */ /* 0x000fe400000f0eff */
[----:B------:R-:W-:Y:S02]  /*07e0*/  ISETP.GE.AND P3, PT, R5, UR10, PT ;  /* 0x0000000a05007c0c */ /* 0x000fe4000bf66270 */
[----:B0-----:R-:W-:-:S03]  /*07f0*/  LEA R12, P0, R3, UR6, 0x2 ;  /* 0x00000006030c7c11 */ /* 0x001fc6000f8010ff */
[----:B------:R-:W0:Y:S01]  /*0800*/  @!P4 LDC.64 R10, c[0x0][0x388] ;  /* 0x0000e200ff0acb82 */ /* 0x000e220000000a00 */
[----:B------:R-:W-:Y:S02]  /*0810*/  LEA.HI.X R13, R3, UR7, R15, 0x2, P0 ;  /* 0x00000007030d7c11 */ /* 0x000fe400080f140f */
[----:B------:R-:W-:-:S04]  /*0820*/  IADD3 R3, PT, PT, R40, 0x1, RZ ;  /* 0x0000000128037810 */ /* 0x000fc80007ffe0ff */
[----:B------:R-:W-:-:S13]  /*0830*/  ISETP.GE.OR P3, PT, R3, UR5, P3 ;  /* 0x0000000503007c0c */ /* 0x000fda0009f66670 */
[----:B------:R-:W4:Y:S01]  /*0840*/  @!P3 LDG.E R19, desc[UR8][R12.64+0x4] ;  /* 0x000004080c13b981 */ /* 0x000f22000c1e1900 */
[----:B------:R-:W-:Y:S02]  /*0850*/  ISETP.GE.AND P0, PT, R6, UR5, PT ;  /* 0x0000000506007c0c */ /* 0x000fe4000bf06270 */
[----:B------:R-:W-:Y:S02]  /*0860*/  ISETP.GE.AND P1, PT, R4, UR5, PT ;  /* 0x0000000504007c0c */ /* 0x000fe4000bf26270 */
[C---:B------:R-:W-:Y:S02]  /*0870*/  ISETP.GE.OR P5, PT, R5.reuse, UR10, P0 ;  /* 0x0000000a05007c0c */ /* 0x040fe400087a6670 */
[----:B------:R-:W-:Y:S01]  /*0880*/  ISETP.GE.OR P6, PT, R5, UR10, P1 ;  /* 0x0000000a05007c0c */ /* 0x000fe20008fc6670 */
[----:B------:R-:W-:-:S10]  /*0890*/  IMAD.MOV.U32 R15, RZ, RZ, RZ ;  /* 0x000000ffff0f7224 */ /* 0x000fd400078e00ff */
[----:B------:R-:W4:Y:S04]  /*08a0*/  @!P5 LDG.E R17, desc[UR8][R12.64+0x8] ;  /* 0x000008080c11d981 */ /* 0x000f28000c1e1900 */
[----:B------:R-:W4:Y:S04]  /*08b0*/  @!P6 LDG.E R15, desc[UR8][R12.64+0xc] ;  /* 0x00000c080c0fe981 */ /* 0x000f28000c1e1900 */
[----:B--2---:R1:W-:Y:S04]  /*08c0*/  STS [R39], R33 ;  /* 0x0000002127007388 */ /* 0x0043e80000000800 */
[----:B---3--:R2:W-:Y:S01]  /*08d0*/  STS [R39+0x4], R35 ;  /* 0x0000042327007388 */ /* 0x0085e20000000800 */
[----:B-1----:R-:W-:Y:S01]  /*08e0*/  @!P4 IADD3 R33, PT, PT, R40, R29, RZ ;  /* 0x0000001d2821c210 */ /* 0x002fe20007ffe0ff */
[----:B--2---:R-:W-:-:S05]  /*08f0*/  VIADD R35, R5, 0x1 ;  /* 0x0000000105237836 */ /* 0x004fca0000000000 */
[----:B------:R-:W-:Y:S01]  /*0900*/  ISETP.GE.OR P3, PT, R35, UR10, P2 ;  /* 0x0000000a23007c0c */ /* 0x000fe20009766670 */
[----:B0-----:R-:W-:Y:S01]  /*0910*/  @!P4 IMAD.WIDE R10, R33, 0x4, R10 ;  /* 0x00000004210ac825 */ /* 0x001fe200078e020a */
[----:B------:R-:W-:-:S06]  /*0920*/  MOV R33, RZ ;  /* 0x000000ff00217202 */ /* 0x000fcc0000000f00 */
[----:B------:R0:W2:Y:S05]  /*0930*/  @!P4 LDG.E R33, desc[UR8][R10.64] ;  /* 0x000000080a21c981 */ /* 0x0000aa000c1e1900 */
[----:B0-----:R-:W0:Y:S01]  /*0940*/  @!P3 LDC.64 R10, c[0x0][0x388] ;  /* 0x0000e200ff0abb82 */ /* 0x001e220000000a00 */
[----:B------:R-:W-:-:S04]  /*0950*/  IADD3 R29, PT, PT, R29, UR5, RZ ;  /* 0x000000051d1d7c10 */ /* 0x000fc8000fffe0ff */
[CC--:B------:R-:W-:Y:S01]  /*0960*/  @!P3 IADD3 R13, PT, PT, R40.reuse, R29.reuse, RZ ;  /* 0x0000001d280db210 */ /* 0x0c0fe20007ffe0ff */
[----:B-----5:R1:W-:Y:S02]  /*0970*/  STS [R39+0xc], R28 ;  /* 0x00000c1c27007388 */ /* 0x0203e40000000800 */
[----:B-1----:R-:W-:Y:S02]  /*0980*/  IMAD.MOV.U32 R28, RZ, RZ, RZ ;  /* 0x000000ffff1c7224 */ /* 0x002fe400078e00ff */
[----:B0-----:R-:W-:Y:S01]  /*0990*/  @!P3 IMAD.WIDE R12, R13, 0x4, R10 ;  /* 0x000000040d0cb825 */ /* 0x001fe200078e020a */
[----:B------:R-:W-:-:S04]  /*09a0*/  IADD3 R11, P6, PT, R40, R29, RZ ;  /* 0x0000001d280b7210 */ /* 0x000fc80007fde0ff */
[----:B------:R0:W3:Y:S01]  /*09b0*/  @!P3 LDG.E R28, desc[UR8][R12.64] ;  /* 0x000000080c1cb981 */ /* 0x0000e2000c1e1900 */
[----:B------:R-:W-:-:S04]  /*09c0*/  ISETP.GE.AND P3, PT, R35, UR10, PT ;  /* 0x0000000a23007c0c */ /* 0x000fc8000bf66270 */
[----:B------:R-:W-:Y:S01]  /*09d0*/  ISETP.GE.OR P3, PT, R3, UR5, P3 ;  /* 0x0000000503007c0c */ /* 0x000fe20009f66670 */
[----:B------:R1:W-:Y:S04]  /*09e0*/  STS [R39+0x8], R31 ;  /* 0x0000081f27007388 */ /* 0x0003e80000000800 */
[----:B----4-:R4:W-:Y:S01]  /*09f0*/  STS [R39+0x104], R25 ;  /* 0x0001041927007388 */ /* 0x0109e20000000800 */
[----:B-1----:R-:W-:Y:S02]  /*0a00*/  LEA.HI.X.SX32 R31, R29, RZ, 0x1, P6 ;  /* 0x000000ff1d1f7211 */ /* 0x002fe400030f0eff */
[C---:B------:R-:W-:Y:S01]  /*0a10*/  LEA R10, P6, R11.reuse, UR6, 0x2 ;  /* 0x000000060b0a7c11 */ /* 0x040fe2000f8c10ff */
[----:B----4-:R-:W-:Y:S01]  /*0a20*/  HFMA2 R25, -RZ, RZ, 0, 0 ;  /* 0x00000000ff197431 */ /* 0x010fe200000001ff */
[----:B------:R1:W-:Y:S02]  /*0a30*/  STS [R39+0x100], R27 ;  /* 0x0001001b27007388 */ /* 0x0003e40000000800 */
[----:B------:R-:W-:-:S05]  /*0a40*/  LEA.HI.X R11, R11, UR7, R31, 0x2, P6 ;  /* 0x000000070b0b7c11 */ /* 0x000fca000b0f141f */
[----:B------:R-:W4:Y:S01]  /*0a50*/  @!P3 LDG.E R25, desc[UR8][R10.64+0x4] ;  /* 0x000004080a19b981 */ /* 0x000f22000c1e1900 */
[----:B-1----:R-:W-:-:S04]  /*0a60*/  IADD3 R27, PT, PT, R5, 0x2, RZ ;  /* 0x00000002051b7810 */ /* 0x002fc80007ffe0ff */
[----:B------:R-:W-:-:S13]  /*0a70*/  ISETP.GE.OR P3, PT, R27, UR10, P2 ;  /* 0x0000000a1b007c0c */ /* 0x000fda0009766670 */
[----:B0-----:R-:W0:Y:S01]  /*0a80*/  @!P3 LDC.64 R12, c[0x0][0x388] ;  /* 0x0000e200ff0cbb82 */ /* 0x001e220000000a00 */
[----:B------:R-:W-:Y:S02]  /*0a90*/  IADD3 R29, PT, PT, R29, UR5, RZ ;  /* 0x000000051d1d7c10 */ /* 0x000fe4000fffe0ff */
[----:B------:R-:W-:-:S03]  /*0aa0*/  ISETP.GE.AND P2, PT, R3, UR5, PT ;  /* 0x0000000503007c0c */ /* 0x000fc6000bf46270 */
[----:B------:R-:W-:Y:S01]  /*0ab0*/  @!P3 IMAD.IADD R3, R40, 0x1, R29 ;  /* 0x000000012803b824 */ /* 0x000fe200078e021d */
[C---:B------:R-:W-:Y:S02]  /*0ac0*/  ISETP.GE.OR P4, PT, R35.reuse, UR10, P0 ;  /* 0x0000000a23007c0c */ /* 0x040fe40008786670 */
[----:B------:R-:W-:Y:S01]  /*0ad0*/  ISETP.GE.OR P5, PT, R35, UR10, P1 ;  /* 0x0000000a23007c0c */ /* 0x000fe20008fa6670 */
[----:B------:R-:W-:Y:S01]  /*0ae0*/  IMAD.MOV.U32 R31, RZ, RZ, RZ ;  /* 0x000000ffff1f7224 */ /* 0x000fe200078e00ff */
[----:B------:R-:W-:Y:S02]  /*0af0*/  MOV R35, RZ ;  /* 0x000000ff00237202 */ /* 0x000fe40000000f00 */
[----:B------:R-:W-:-:S07]  /*0b00*/  IADD3 R5, PT, PT, R5, 0x3, RZ ;  /* 0x0000000305057810 */ /* 0x000fce0007ffe0ff */
[----:B------:R-:W5:Y:S01]  /*0b10*/  @!P4 LDG.E R35, desc[UR8][R10.64+0x8] ;  /* 0x000008080a23c981 */ /* 0x000f62000c1e1900 */
[----:B0-----:R-:W-:-:S04]  /*0b20*/  @!P3 IMAD.WIDE R12, R3, 0x4, R12 ;  /* 0x00000004030cb825 */ /* 0x001fc800078e020c */
[----:B------:R-:W-:Y:S01]  /*0b30*/  HFMA2 R3, -RZ, RZ, 0, 0 ;  /* 0x00000000ff037431 */ /* 0x000fe200000001ff */
[----:B------:R0:W5:Y:S05]  /*0b40*/  @!P5 LDG.E R31, desc[UR8][R10.64+0xc] ;  /* 0x00000c080a1fd981 */ /* 0x00016a000c1e1900 */
[----:B------:R1:W5:Y:S01]  /*0b50*/  @!P3 LDG.E R3, desc[UR8][R12.64] ;  /* 0x000000080c03b981 */ /* 0x000362000c1e1900 */
[----:B0-----:R-:W-:-:S04]  /*0b60*/  IADD3 R11, P3, PT, R40, R29, RZ ;  /* 0x0000001d280b7210 */ /* 0x001fc80007f7e0ff */
[----:B-1----:R-:W-:Y:S02]  /*0b70*/  LEA.HI.X.SX32 R12, R29, RZ, 0x1, P3 ;  /* 0x000000ff1d0c7211 */ /* 0x002fe400018f0eff */
[----:B------:R-:W-:-:S04]  /*0b80*/  LEA R10, P3, R11, UR6, 0x2 ;  /* 0x000000060b0a7c11 */ /* 0x000fc8000f8610ff */
[----:B------:R-:W-:Y:S02]  /*0b90*/  LEA.HI.X R11, R11, UR7, R12, 0x2, P3 ;  /* 0x000000070b0b7c11 */ /* 0x000fe400098f140c */
[----:B------:R-:W-:-:S04]  /*0ba0*/  ISETP.GE.AND P3, PT, R5, UR10, PT ;  /* 0x0000000a05007c0c */ /* 0x000fc8000bf66270 */
[----:B------:R-:W-:-:S13]  /*0bb0*/  ISETP.GE.OR P3, PT, R40, UR5, P3 ;  /* 0x0000000528007c0c */ /* 0x000fda0009f66670 */
[----:B------:R-:W0:Y:S01]  /*0bc0*/  @!P3 LDC.64 R12, c[0x0][0x388] ;  /* 0x0000e200ff0cbb82 */ /* 0x000e220000000a00 */
[----:B------:R-:W-:Y:S01]  /*0bd0*/  VIADD R29, R29, UR5 ;  /* 0x000000051d1d7c36 */ /* 0x000fe20008000000 */
[----:B------:R1:W-:Y:S01]  /*0be0*/  STS [R39+0x204], R14 ;  /* 0x0002040e27007388 */ /* 0x0003e20000000800 */
[C---:B------:R-:W-:Y:S02]  /*0bf0*/  ISETP.GE.OR P6, PT, R27.reuse, UR10, P2 ;  /* 0x0000000a1b007c0c */ /* 0x040fe400097c6670 */
[C---:B------:R-:W-:Y:S01]  /*0c00*/  ISETP.GE.OR P5, PT, R27.reuse, UR10, P0 ;  /* 0x0000000a1b007c0c */ /* 0x040fe200087a6670 */
[----:B------:R1:W-:Y:S01]  /*0c10*/  STS [R39+0x200], R30 ;  /* 0x0002001e27007388 */ /* 0x0003e20000000800 */
[----:B------:R-:W-:Y:S02]  /*0c20*/  ISETP.GE.OR P4, PT, R27, UR10, P1 ;  /* 0x0000000a1b007c0c */ /* 0x000fe40008f86670 */
[----:B-1----:R-:W-:Y:S01]  /*0c30*/  @!P3 IADD3 R14, PT, PT, R40, R29, RZ ;  /* 0x0000001d280eb210 */ /* 0x002fe20007ffe0ff */
[----:B------:R1:W-:Y:S01]  /*0c40*/  STS [R39+0x108], R20 ;  /* 0x0001081427007388 */ /* 0x0003e20000000800 */
[----:B------:R-:W-:-:S03]  /*0c50*/  MOV R30, RZ ;  /* 0x000000ff001e7202 */ /* 0x000fc60000000f00 */
[----:B------:R0:W-:Y:S01]  /*0c60*/  STS [R39+0x10c], R24 ;  /* 0x00010c1827007388 */ /* 0x0001e20000000800 */
[----:B------:R-:W-:Y:S02]  /*0c70*/  IMAD.MOV.U32 R27, RZ, RZ, RZ ;  /* 0x000000ffff1b7224 */ /* 0x000fe400078e00ff */
[----:B-1----:R-:W-:Y:S02]  /*0c80*/  HFMA2 R20, -RZ, RZ, 0, 0 ;  /* 0x00000000ff147431 */ /* 0x002fe400000001ff */
[----:B0-----:R-:W-:Y:S01]  /*0c90*/  @!P3 IMAD.WIDE R12, R14, 0x4, R12 ;  /* 0x000000040e0cb825 */ /* 0x001fe200078e020c */
[C---:B------:R-:W-:Y:S01]  /*0ca0*/  ISETP.GE.OR P2, PT, R5.reuse, UR10, P2 ;  /* 0x0000000a05007c0c */ /* 0x040fe20009746670 */
[----:B------:R-:W5:Y:S01]  /*0cb0*/  @!P6 LDG.E R27, desc[UR8][R10.64+0x4] ;  /* 0x000004080a1be981 */ /* 0x000f62000c1e1900 */
[----:B------:R-:W-:Y:S02]  /*0cc0*/  MOV R24, RZ ;  /* 0x000000ff00187202 */ /* 0x000fe40000000f00 */
[C---:B------:R-:W-:Y:S01]  /*0cd0*/  ISETP.GE.OR P0, PT, R5.reuse, UR10, P0 ;  /* 0x0000000a05007c0c */ /* 0x040fe20008706670 */
[----:B------:R-:W5:Y:S01]  /*0ce0*/  @!P3 LDG.E R30, desc[UR8][R12.64] ;  /* 0x000000080c1eb981 */ /* 0x000f62000c1e1900 */
[----:B------:R-:W-:-:S02]  /*0cf0*/  ISETP.GE.OR P1, PT, R5, UR10, P1 ;  /* 0x0000000a05007c0c */ /* 0x000fc40008f26670 */
[----:B------:R-:W-:Y:S01]  /*0d00*/  IADD3 R5, P3, PT, R40, R29, RZ ;  /* 0x0000001d28057210 */ /* 0x000fe20007f7e0ff */
[----:B------:R-:W5:Y:S03]  /*0d10*/  @!P5 LDG.E R24, desc[UR8][R10.64+0x8] ;  /* 0x000008080a18d981 */ /* 0x000f66000c1e1900 */
[----:B------:R-:W-:Y:S01]  /*0d20*/  LEA.HI.X.SX32 R29, R29, RZ, 0x1, P3 ;  /* 0x000000ff1d1d7211 */ /* 0x000fe200018f0eff */
[----:B------:R0:W5:Y:S01]  /*0d30*/  @!P4 LDG.E R20, desc[UR8][R10.64+0xc] ;  /* 0x00000c080a14c981 */ /* 0x000162000c1e1900 */
[----:B------:R-:W-:Y:S01]  /*0d40*/  IMAD.MOV.U32 R14, RZ, RZ, RZ ;  /* 0x000000ffff0e7224 */ /* 0x000fe200078e00ff */
[----:B0-----:R-:W-:-:S04]  /*0d50*/  LEA R10, P3, R5, UR6, 0x2 ;  /* 0x00000006050a7c11 */ /* 0x001fc8000f8610ff */
[----:B------:R-:W-:Y:S01]  /*0d60*/  LEA.HI.X R11, R5, UR7, R29, 0x2, P3 ;  /* 0x00000007050b7c11 */ /* 0x000fe200098f141d */
[----:B------:R-:W-:Y:S01]  /*0d70*/  HFMA2 R29, -RZ, RZ, 0, 0 ;  /* 0x00000000ff1d7431 */ /* 0x000fe200000001ff */
[----:B------:R-:W-:-:S03]  /*0d80*/  MOV R12, RZ ;  /* 0x000000ff000c7202 */ /* 0x000fc60000000f00 */
[----:B------:R-:W5:Y:S04]  /*0d90*/  @!P2 LDG.E R14, desc[UR8][R10.64+0x4] ;  /* 0x000004080a0ea981 */ /* 0x000f68000c1e1900 */
[----:B------:R-:W5:Y:S04]  /*0da0*/  @!P1 LDG.E R12, desc[UR8][R10.64+0xc] ;  /* 0x00000c080a0c9981 */ /* 0x000f68000c1e1900 */
[----:B------:R-:W5:Y:S01]  /*0db0*/  @!P0 LDG.E R29, desc[UR8][R10.64+0x8] ;  /* 0x000008080a1d8981 */ /* 0x000f62000c1e1900 */
[----:B------:R-:W0:Y:S03]  /*0dc0*/  S2UR UR7, SR_CgaCtaId ;  /* 0x00000000000779c3 */ /* 0x000e260000008800 */
[----:B------:R-:W-:Y:S04]  /*0dd0*/  STS [R39+0x208], R22 ;  /* 0x0002081627007388 */ /* 0x000fe80000000800 */
[----:B------:R-:W-:Y:S04]  /*0de0*/  STS [R39+0x20c], R16 ;  /* 0x00020c1027007388 */ /* 0x000fe80000000800 */
[----:B------:R-:W-:Y:S04]  /*0df0*/  STS [R39+0x300], R18 ;  /* 0x0003001227007388 */ /* 0x000fe80000000800 */
[----:B------:R-:W-:Y:S04]  /*0e00*/  STS [R39+0x304], R26 ;  /* 0x0003041a27007388 */ /* 0x000fe80000000800 */
[----:B------:R-:W-:Y:S04]  /*0e10*/  STS [R39+0x308], R23 ;  /* 0x0003081727007388 */ /* 0x000fe80000000800 */
[----:B------:R-:W-:Y:S04]  /*0e20*/  STS [R39+0x30c], R21 ;  /* 0x00030c1527007388 */ /* 0x000fe80000000800 */
[----:B------:R-:W-:Y:S04]  /*0e30*/  STS [R7+0x4], R19 ;  /* 0x0000041307007388 */ /* 0x000fe80000000800 */
[----:B------:R-:W-:Y:S04]  /*0e40*/  STS [R7+0x8], R17 ;  /* 0x0000081107007388 */ /* 0x000fe80000000800 */
[----:B------:R-:W-:Y:S01]  /*0e50*/  STS [R7+0xc], R15 ;  /* 0x00000c0f07007388 */ /* 0x000fe20000000800 */
[----:B------:R-:W-:-:S02]  /*0e60*/  UMOV UR5, 0x400 ;  /* 0x0000040000057882 */ /* 0x000fc40000000000 */
[----:B------:R-:W-:Y:S02]  /*0e70*/  UIADD3 UR6, UPT, UPT, UR5, 0x4000, URZ ;  /* 0x0000400005067890 */ /* 0x000fe4000fffe0ff */
[----:B0-----:R-:W-:Y:S02]  /*0e80*/  ULEA UR5, UR7, UR5, 0x18 ;  /* 0x0000000507057291 */ /* 0x001fe4000f8ec0ff */
[----:B------:R-:W-:-:S06]  /*0e90*/  ULEA UR6, UR7, UR6, 0x18 ;  /* 0x0000000607067291 */ /* 0x000fcc000f8ec0ff */
[----:B------:R-:W-:-:S04]  /*0ea0*/  LEA R5, R0, UR6, 0x4 ;  /* 0x0000000600057c11 */ /* 0x000fc8000f8e20ff */
[----:B------:R-:W-:Y:S01]  /*0eb0*/  IADD3 R5, PT, PT, R5, 0x100, RZ ;  /* 0x0000010005057810 */ /* 0x000fe20007ffe0ff */
[----:B--2---:R-:W-:Y:S04]  /*0ec0*/  STS [R7], R33 ;  /* 0x0000002107007388 */ /* 0x004fe80000000800 */
[----:B---3--:R-:W-:Y:S04]  /*0ed0*/  STS [R7+0x100], R28 ;  /* 0x0001001c07007388 */ /* 0x008fe80000000800 */
[----:B----4-:R-:W-:Y:S04]  /*0ee0*/  STS [R7+0x104], R25 ;  /* 0x0001041907007388 */ /* 0x010fe80000000800 */
[----:B-----5:R-:W-:Y:S04]  /*0ef0*/  STS [R7+0x108], R35 ;  /* 0x0001082307007388 */ /* 0x020fe80000000800 */
[----:B------:R-:W-:Y:S04]  /*0f00*/  STS [R7+0x10c], R31 ;  /* 0x00010c1f07007388 */ /* 0x000fe80000000800 */
[----:B------:R0:W-:Y:S02]  /*0f10*/  STS [R7+0x200], R3 ;  /* 0x0002000307007388 */ /* 0x0001e40000000800 */
[----:B0-----:R-:W-:Y:S01]  /*0f20*/  LEA R3, R2, UR5, 0xa ;  /* 0x0000000502037c11 */ /* 0x001fe2000f8e50ff */
[----:B------:R-:W-:-:S04]  /*0f30*/  UMOV UR5, 0x100 ;  /* 0x0000010000057882 */ /* 0x000fc80000000000 */
[----:B------:R-:W-:Y:S01]  /*0f40*/  VIADD R3, R3, 0x200 ;  /* 0x0000020003037836 */ /* 0x000fe20000000000 */
[----:B------:R0:W-:Y:S04]  /*0f50*/  STS [R7+0x204], R27 ;  /* 0x0002041b07007388 */ /* 0x0001e80000000800 */
[----:B------:R0:W-:Y:S04]  /*0f60*/  STS [R7+0x300], R30 ;  /* 0x0003001e07007388 */ /* 0x0001e80000000800 */
[----:B------:R0:W-:Y:S04]  /*0f70*/  STS [R7+0x208], R24 ;  /* 0x0002081807007388 */ /* 0x0001e80000000800 */
[----:B------:R0:W-:Y:S04]  /*0f80*/  STS [R7+0x20c], R20 ;  /* 0x00020c1407007388 */ /* 0x0001e80000000800 */
[----:B------:R0:W-:Y:S04]  /*0f90*/  STS [R7+0x304], R14 ;  /* 0x0003040e07007388 */ /* 0x0001e80000000800 */
[----:B------:R0:W-:Y:S04]  /*0fa0*/  STS [R7+0x30c], R12 ;  /* 0x00030c0c07007388 */ /* 0x0001e80000000800 */
[----:B------:R0:W-:Y:S01]  /*0fb0*/  STS [R7+0x308], R29 ;  /* 0x0003081d07007388 */ /* 0x0001e20000000800 */
[----:B------:R-:W-:Y:S06]  /*0fc0*/  BAR.SYNC.DEFER_BLOCKING 0x0 ;  /* 0x0000000000007b1d */ /* 0x000fec0000010000 */
.L_x_11:
[----:B0-----:R-:W-:Y:S01]  /*0fd0*/  LDS.128 R24, [R3+-0x200] ;  /* 0xfffe000003187984 */ /* 0x001fe20000000c00 */
[----:B------:R-:W-:-:S03]  /*0fe0*/  UIADD3 UR5, UPT, UPT, UR5, 0x800, URZ ;  /* 0x0000080005057890 */ /* 0x000fc6000fffe0ff */
[----:B------:R-:W0:Y:S01]  /*0ff0*/  LDS.128 R20, [R5+-0x100] ;  /* 0xffff000005147984 */ /* 0x000e220000000c00 */
[----:B------:R-:W-:-:S03]  /*1000*/  UISETP.NE.AND UP0, UPT, UR5, 0x4100, UPT ;  /* 0x000041000500788c */ /* 0x000fc6000bf05270 */
[----:B------:R-:W1:Y:S04]  /*1010*/  LDS.128 R12, [R3+-0x100] ;  /* 0xffff0000030c7984 */ /* 0x000e680000000c00 */
[----:B------:R-:W2:Y:S04]  /*1020*/  LDS.128 R16, [R3] ;  /* 0x0000000003107984 */ /* 0x000ea80000000c00 */
[----:B------:R-:W3:Y:S01]  /*1030*/  LDS.128 R28, [R5] ;  /* 0x00000000051c7984 */ /* 0x000ee20000000c00 */
[C---:B0-----:R-:W-:Y:S01]  /*1040*/  FFMA R33, R24.reuse, R20, R9 ;  /* 0x0000001418217223 */ /* 0x041fe20000000009 */
[C---:B------:R-:W-:Y:S01]  /*1050*/  FFMA R42, R24.reuse, R21, R42 ;  /* 0x00000015182a7223 */ /* 0x040fe2000000002a */
[C---:B------:R-:W-:Y:S01]  /*1060*/  FFMA R43, R24.reuse, R22, R43 ;  /* 0x00000016182b7223 */ /* 0x040fe2000000002b */
[----:B------:R-:W-:Y:S01]  /*1070*/  FFMA R44, R24, R23, R44 ;  /* 0x00000017182c7223 */ /* 0x000fe2000000002c */
[C---:B-1----:R-:W-:Y:S01]  /*1080*/  FFMA R24, R12.reuse, R21, R8 ;  /* 0x000000150c187223 */ /* 0x042fe20000000008 */
[C---:B------:R-:W-:Y:S01]  /*1090*/  FFMA R47, R12.reuse, R20, R47 ;  /* 0x000000140c2f7223 */ /* 0x040fe2000000002f */
[----:B------:R-:W0:Y:S01]  /*10a0*/  LDS.128 R8, [R3+0x100] ;  /* 0x0001000003087984 */ /* 0x000e220000000c00 */
[C---:B------:R-:W-:Y:S01]  /*10b0*/  FFMA R49, R12.reuse, R22, R49 ;  /* 0x000000160c317223 */ /* 0x040fe20000000031 */
[----:B------:R-:W-:Y:S01]  /*10c0*/  FFMA R48, R12, R23, R48 ;  /* 0x000000170c307223 */ /* 0x000fe20000000030 */
[C---:B--2---:R-:W-:Y:S01]  /*10d0*/  FFMA R53, R16.reuse, R20, R53 ;  /* 0x0000001410357223 */ /* 0x044fe20000000035 */
[C---:B------:R-:W-:Y:S01]  /*10e0*/  FFMA R46, R16.reuse, R21, R46 ;  /* 0x00000015102e7223 */ /* 0x040fe2000000002e */
[C---:B------:R-:W-:Y:S01]  /*10f0*/  FFMA R51, R16.reuse, R22, R51 ;  /* 0x0000001610337223 */ /* 0x040fe20000000033 */
[----:B------:R-:W-:Y:S01]  /*1100*/  FFMA R50, R16, R23, R50 ;  /* 0x0000001710327223 */ /* 0x000fe20000000032 */
[C---:B---3--:R-:W-:Y:S01]  /*1110*/  FFMA R42, R25.reuse, R29, R42 ;  /* 0x0000001d192a7223 */ /* 0x048fe2000000002a */
[CC--:B------:R-:W-:Y:S01]  /*1120*/  FFMA R43, R25.reuse, R30.reuse, R43 ;  /* 0x0000001e192b7223 */ /* 0x0c0fe2000000002b */
[----:B------:R-:W-:Y:S01]  /*1130*/  FFMA R44, R25, R31, R44 ;  /* 0x0000001f192c7223 */ /* 0x000fe2000000002c */
[C---:B------:R-:W-:Y:S01]  /*1140*/  FFMA R47, R28.reuse, R13, R47 ;  /* 0x0000000d1c2f7223 */ /* 0x040fe2000000002f */
[CC--:B------:R-:W-:Y:S01]  /*1150*/  FFMA R49, R13.reuse, R30.reuse, R49 ;  /* 0x0000001e0d317223 */ /* 0x0c0fe20000000031 */
[----:B------:R-:W-:Y:S01]  /*1160*/  FFMA R48, R13, R31, R48 ;  /* 0x0000001f0d307223 */ /* 0x000fe20000000030 */
[----:B------:R-:W-:Y:S01]  /*1170*/  FFMA R53, R28, R17, R53 ;  /* 0x000000111c357223 */ /* 0x000fe20000000035 */
[C---:B------:R-:W-:Y:S01]  /*1180*/  FFMA R51, R17.reuse, R30, R51 ;  /* 0x0000001e11337223 */ /* 0x040fe20000000033 */
[----:B------:R-:W-:Y:S01]  /*1190*/  FFMA R50, R17, R31, R50 ;  /* 0x0000001f11327223 */ /* 0x000fe20000000032 */
[C---:B0-----:R-:W-:Y:S01]  /*11a0*/  FFMA R45, R8.reuse, R20, R45 ;  /* 0x00000014082d7223 */ /* 0x041fe2000000002d */
[C---:B------:R-:W-:Y:S01]  /*11b0*/  FFMA R12, R8.reuse, R21, R32 ;  /* 0x00000015080c7223 */ /* 0x040fe20000000020 */
[C---:B------:R-:W-:Y:S01]  /*11c0*/  FFMA R16, R8.reuse, R22, R34 ;  /* 0x0000001608107223 */ /* 0x040fe20000000022 */
[----:B------:R-:W-:Y:S01]  /*11d0*/  FFMA R8, R8, R23, R52 ;  /* 0x0000001708087223 */ /* 0x000fe20000000034 */
[C---:B------:R-:W-:Y:S01]  /*11e0*/  FFMA R52, R28.reuse, R25, R33 ;  /* 0x000000191c347223 */ /* 0x040fe20000000021 */
[----:B------:R-:W-:Y:S01]  /*11f0*/  LDS.128 R20, [R5+0x200] ;  /* 0x0002000005147984 */ /* 0x000fe20000000c00 */
[-C--:B------:R-:W-:Y:S01]  /*1200*/  FFMA R25, R13, R29.reuse, R24 ;  /* 0x0000001d0d197223 */ /* 0x080fe20000000018 */
[----:B------:R-:W-:Y:S01]  /*1210*/  FFMA R13, R17, R29, R46 ;  /* 0x0000001d110d7223 */ /* 0x000fe2000000002e */
[----:B------:R-:W-:Y:S01]  /*1220*/  FFMA R45, R28, R9, R45 ;  /* 0x000000091c2d7223 */ /* 0x000fe2000000002d */
[----:B------:R-:W0:Y:S01]  /*1230*/  LDS.128 R32, [R5+0x100] ;  /* 0x0001000005207984 */ /* 0x000e220000000c00 */
[C---:B------:R-:W-:Y:S01]  /*1240*/  FFMA R29, R9.reuse, R29, R12 ;  /* 0x0000001d091d7223 */ /* 0x040fe2000000000c */
        /* <DEDUP_REMOVED lines=8> */
[C---:B------:R-:W-:Y:S01]  /*12d0*/  FFMA R49, R14.reuse, R34, R49 ;  /* 0x000000220e317223 */ /* 0x040fe20000000031 */
[----:B------:R-:W-:Y:S01]  /*12e0*/  FFMA R48, R14, R35, R48 ;  /* 0x000000230e307223 */ /* 0x000fe20000000030 */
[C---:B------:R-:W-:Y:S01]  /*12f0*/  FFMA R53, R32.reuse, R18, R53 ;  /* 0x0000001220357223 */ /* 0x040fe20000000035 */
[----:B------:R-:W-:Y:S01]  /*1300*/  FFMA R45, R32, R10, R45 ;  /* 0x0000000a202d7223 */ /* 0x000fe2000000002d */
[-C--:B------:R-:W-:Y:S01]  /*1310*/  FFMA R16, R18, R33.reuse, R13 ;  /* 0x0000002112107223 */ /* 0x080fe2000000000d */
[C---:B------:R-:W-:Y:S01]  /*1320*/  FFMA R32, R10.reuse, R33, R29 ;  /* 0x000000210a207223 */ /* 0x040fe2000000001d */
[----:B------:R-:W-:Y:S01]  /*1330*/  FFMA R33, R10, R34, R17 ;  /* 0x000000220a217223 */ /* 0x000fe20000000011 */
[----:B------:R-:W-:Y:S01]  /*1340*/  FFMA R9, R20, R27, R9 ;  /* 0x0000001b14097223 */ /* 0x000fe20000000009 */
[C---:B------:R-:W-:Y:S01]  /*1350*/  FFMA R42, R27.reuse, R21, R42 ;  /* 0x000000151b2a7223 */ /* 0x040fe2000000002a */
[CC--:B------:R-:W-:Y:S01]  /*1360*/  FFMA R43, R27.reuse, R22.reuse, R43 ;  /* 0x000000161b2b7223 */ /* 0x0c0fe2000000002b */
[----:B------:R-:W-:Y:S01]  /*1370*/  FFMA R44, R27, R23, R44 ;  /* 0x000000171b2c7223 */ /* 0x000fe2000000002c */
[----:B------:R-:W-:Y:S01]  /*1380*/  FFMA R10, R10, R35, R12 ;  /* 0x000000230a0a7223 */ /* 0x000fe2000000000c */
[----:B------:R-:W-:Y:S01]  /*1390*/  LDS.128 R28, [R3+-0x1f0] ;  /* 0xfffe1000031c7984 */ /* 0x000fe20000000c00 */
[----:B------:R-:W-:Y:S01]  /*13a0*/  FFMA R47, R20, R15, R47 ;  /* 0x0000000f142f7223 */ /* 0x000fe2000000002f */
[C---:B------:R-:W-:Y:S01]  /*13b0*/  FFMA R8, R15.reuse, R21, R8 ;  /* 0x000000150f087223 */ /* 0x040fe20000000008 */
[C---:B------:R-:W-:Y:S01]  /*13c0*/  FFMA R49, R15.reuse, R22, R49 ;  /* 0x000000160f317223 */ /* 0x040fe20000000031 */
[----:B------:R-:W0:Y:S01]  /*13d0*/  LDS.128 R24, [R5+0x300] ;  /* 0x0003000005187984 */ /* 0x000e220000000c00 */
[----:B------:R-:W-:Y:S01]  /*13e0*/  FFMA R48, R15, R23, R48 ;  /* 0x000000170f307223 */ /* 0x000fe20000000030 */
[C---:B------:R-:W-:Y:S01]  /*13f0*/  FFMA R51, R18.reuse, R34, R51 ;  /* 0x0000002212337223 */ /* 0x040fe20000000033 */
[----:B------:R-:W-:Y:S01]  /*1400*/  FFMA R50, R18, R35, R50 ;  /* 0x0000002312327223 */ /* 0x000fe20000000032 */
[----:B------:R-:W1:Y:S01]  /*1410*/  LDS.128 R12, [R3+-0xf0] ;  /* 0xffff1000030c7984 */ /* 0x000e620000000c00 */
[C---:B------:R-:W-:Y:S01]  /*1420*/  FFMA R53, R20.reuse, R19, R53 ;  /* 0x0000001314357223 */ /* 0x040fe20000000035 */
[C---:B------:R-:W-:Y:S01]  /*1430*/  FFMA R34, R19.reuse, R21, R16 ;  /* 0x0000001513227223 */ /* 0x040fe20000000010 */
[CC--:B------:R-:W-:Y:S01]  /*1440*/  FFMA R51, R19.reuse, R22.reuse, R51 ;  /* 0x0000001613337223 */ /* 0x0c0fe20000000033 */
[----:B------:R-:W-:Y:S01]  /*1450*/  FFMA R50, R19, R23, R50 ;  /* 0x0000001713327223 */ /* 0x000fe20000000032 */
[----:B------:R-:W-:Y:S01]  /*1460*/  FFMA R45, R20, R11, R45 ;  /* 0x0000000b142d7223 */ /* 0x000fe2000000002d */
[----:B------:R-:W2:Y:S01]  /*1470*/  LDS.128 R16, [R3+0x10] ;  /* 0x0000100003107984 */ /* 0x000ea20000000c00 */
[C---:B------:R-:W-:Y:S01]  /*1480*/  FFMA R32, R11.reuse, R21, R32 ;  /* 0x000000150b207223 */ /* 0x040fe20000000020 */
[C---:B------:R-:W-:Y:S01]  /*1490*/  FFMA R33, R11.reuse, R22, R33 ;  /* 0x000000160b217223 */ /* 0x040fe20000000021 */
[----:B------:R-:W-:-:S02]  /*14a0*/  FFMA R46, R11, R23, R10 ;  /* 0x000000170b2e7223 */ /* 0x000fc4000000000a */
[----:B------:R-:W3:Y:S01]  /*14b0*/  LDS.128 R20, [R5+0x400] ;  /* 0x0004000005147984 */ /* 0x000ee20000000c00 */
[C---:B0-----:R-:W-:Y:S01]  /*14c0*/  FFMA R35, R28.reuse, R24, R9 ;  /* 0x000000181c237223 */ /* 0x041fe20000000009 */
[C---:B------:R-:W-:Y:S01]  /*14d0*/  FFMA R42, R28.reuse, R25, R42 ;  /* 0x000000191c2a7223 */ /* 0x040fe2000000002a */
[C---:B------:R-:W-:Y:S01]  /*14e0*/  FFMA R43, R28.reuse, R26, R43 ;  /* 0x0000001a1c2b7223 */ /* 0x040fe2000000002b */
[----:B------:R-:W-:Y:S01]  /*14f0*/  FFMA R44, R28, R27, R44 ;  /* 0x0000001b1c2c7223 */ /* 0x000fe2000000002c */
[C---:B-1----:R-:W-:Y:S01]  /*1500*/  FFMA R28, R12.reuse, R25, R8 ;  /* 0x000000190c1c7223 */ /* 0x042fe20000000008 */
[C---:B------:R-:W-:Y:S01]  /*1510*/  FFMA R47, R12.reuse, R24, R47 ;  /* 0x000000180c2f7223 */ /* 0x040fe2000000002f */
[----:B------:R0:W1:Y:S01]  /*1520*/  LDS.128 R8, [R3+0x110] ;  /* 0x0001100003087984 */ /* 0x0000620000000c00 */
[C---:B------:R-:W-:Y:S01]  /*1530*/  FFMA R49, R12.reuse, R26, R49 ;  /* 0x0000001a0c317223 */ /* 0x040fe20000000031 */
[----:B------:R-:W-:Y:S01]  /*1540*/  FFMA R48, R12, R27, R48 ;  /* 0x0000001b0c307223 */ /* 0x000fe20000000030 */
[C---:B--2---:R-:W-:Y:S01]  /*1550*/  FFMA R53, R16.reuse, R24, R53 ;  /* 0x0000001810357223 */ /* 0x044fe20000000035 */
[C---:B------:R-:W-:Y:S01]  /*1560*/  FFMA R34, R16.reuse, R25, R34 ;  /* 0x0000001910227223 */ /* 0x040fe20000000022 */
[C---:B------:R-:W-:Y:S01]  /*1570*/  FFMA R51, R16.reuse, R26, R51 ;  /* 0x0000001a10337223 */ /* 0x040fe20000000033 */
[----:B------:R-:W-:Y:S01]  /*1580*/  FFMA R50, R16, R27, R50 ;  /* 0x0000001b10327223 */ /* 0x000fe20000000032 */
[----:B0-----:R-:W-:Y:S01]  /*1590*/  IADD3 R3, PT, PT, R3, 0x20, RZ ;  /* 0x0000002003037810 */ /* 0x001fe20007ffe0ff */
        /* <DEDUP_REMOVED lines=9> */
[C---:B-1----:R-:W-:Y:S01]  /*1630*/  FFMA R45, R8.reuse, R24, R45 ;  /* 0x00000018082d7223 */ /* 0x042fe2000000002d */
[C---:B------:R-:W-:Y:S01]  /*1640*/  FFMA R12, R8.reuse, R25, R32 ;  /* 0x00000019080c7223 */ /* 0x040fe20000000020 */
[C---:B------:R-:W-:Y:S01]  /*1650*/  FFMA R16, R8.reuse, R26, R33 ;  /* 0x0000001a08107223 */ /* 0x040fe20000000021 */
[----:B------:R-:W-:Y:S01]  /*1660*/  FFMA R46, R8, R27, R46 ;  /* 0x0000001b082e7223 */ /* 0x000fe2000000002e */
[C---:B------:R-:W-:Y:S01]  /*1670*/  FFMA R8, R20.reuse, R29, R35 ;  /* 0x0000001d14087223 */ /* 0x040fe20000000023 */
[----:B------:R-:W0:Y:S01]  /*1680*/  LDS.128 R24, [R5+0x500] ;  /* 0x0005000005187984 */ /* 0x000e220000000c00 */
[-C--:B------:R-:W-:Y:S01]  /*1690*/  FFMA R29, R13, R21.reuse, R28 ;  /* 0x000000150d1d7223 */ /* 0x080fe2000000001c */
[----:B------:R-:W-:Y:S01]  /*16a0*/  FFMA R13, R17, R21, R34 ;  /* 0x00000015110d7223 */ /* 0x000fe20000000022 */
[----:B------:R-:W-:Y:S01]  /*16b0*/  FFMA R45, R20, R9, R45 ;  /* 0x00000009142d7223 */ /* 0x000fe2000000002d */
[----:B------:R1:W2:Y:S01]  /*16c0*/  LDS.128 R32, [R5+0x600] ;  /* 0x0006000005207984 */ /* 0x0002a20000000c00 */
[C---:B------:R-:W-:Y:S01]  /*16d0*/  FFMA R21, R9.reuse, R21, R12 ;  /* 0x0000001509157223 */ /* 0x040fe2000000000c */
[C---:B------:R-:W-:Y:S01]  /*16e0*/  FFMA R17, R9.reuse, R22, R16 ;  /* 0x0000001609117223 */ /* 0x040fe20000000010 */
[----:B------:R-:W-:Y:S01]  /*16f0*/  FFMA R46, R9, R23, R46 ;  /* 0x00000017092e7223 */ /* 0x000fe2000000002e */
[----:B-1----:R-:W-:-:S02]  /*1700*/  VIADD R5, R5, 0x800 ;  /* 0x0000080005057836 */ /* 0x002fc40000000000 */
[C---:B0-----:R-:W-:Y:S01]  /*1710*/  FFMA R9, R24.reuse, R30, R8 ;  /* 0x0000001e18097223 */ /* 0x041fe20000000008 */
[----:B------:R-:W-:Y:S01]  /*1720*/  FFMA R47, R24, R14, R47 ;  /* 0x0000000e182f7223 */ /* 0x000fe2000000002f */
[C---:B------:R-:W-:Y:S01]  /*1730*/  FFMA R8, R14.reuse, R25, R29 ;  /* 0x000000190e087223 */ /* 0x040fe2000000001d */
[CC--:B------:R-:W-:Y:S01]  /*1740*/  FFMA R49, R14.reuse, R26.reuse, R49 ;  /* 0x0000001a0e317223 */ /* 0x0c0fe20000000031 */
[----:B------:R-:W-:Y:S01]  /*1750*/  FFMA R48, R14, R27, R48 ;  /* 0x0000001b0e307223 */ /* 0x000fe20000000030 */
[----:B------:R-:W-:Y:S01]  /*1760*/  FFMA R43, R30, R26, R43 ;  /* 0x0000001a1e2b7223 */ /* 0x000fe2000000002b */
[----:B------:R-:W-:Y:S01]  /*1770*/  FFMA R53, R24, R18, R53 ;  /* 0x0000001218357223 */ /* 0x000fe20000000035 */
[----:B------:R-:W-:Y:S01]  /*1780*/  FFMA R51, R18, R26, R51 ;  /* 0x0000001a12337223 */ /* 0x000fe20000000033 */
[----:B------:R-:W-:Y:S01]  /*1790*/  FFMA R45, R24, R10, R45 ;  /* 0x0000000a182d7223 */ /* 0x000fe2000000002d */
[CC--:B------:R-:W-:Y:S01]  /*17a0*/  FFMA R14, R10.reuse, R25.reuse, R21 ;  /* 0x000000190a0e7223 */ /* 0x0c0fe20000000015 */
[----:B------:R-:W-:Y:S01]  /*17b0*/  FFMA R17, R10, R26, R17 ;  /* 0x0000001a0a117223 */ /* 0x000fe20000000011 */
[C---:B------:R-:W-:Y:S01]  /*17c0*/  FFMA R42, R30.reuse, R25, R42 ;  /* 0x000000191e2a7223 */ /* 0x040fe2000000002a */
[----:B------:R-:W-:Y:S01]  /*17d0*/  FFMA R44, R30, R27, R44 ;  /* 0x0000001b1e2c7223 */ /* 0x000fe2000000002c */
[C---:B------:R-:W-:Y:S01]  /*17e0*/  FFMA R12, R18.reuse, R25, R13 ;  /* 0x00000019120c7223 */ /* 0x040fe2000000000d */
[-C--:B------:R-:W-:Y:S01]  /*17f0*/  FFMA R50, R18, R27.reuse, R50 ;  /* 0x0000001b12327223 */ /* 0x080fe20000000032 */
[----:B------:R-:W-:Y:S01]  /*1800*/  FFMA R10, R10, R27, R46 ;  /* 0x0000001b0a0a7223 */ /* 0x000fe2000000002e */
[C---:B--2---:R-:W-:Y:S01]  /*1810*/  FFMA R9, R32.reuse, R31, R9 ;  /* 0x0000001f20097223 */ /* 0x044fe20000000009 */
[-C--:B------:R-:W-:Y:S01]  /*1820*/  FFMA R43, R31, R34.reuse, R43 ;  /* 0x000000221f2b7223 */ /* 0x080fe2000000002b */
[C---:B------:R-:W-:Y:S01]  /*1830*/  FFMA R47, R32.reuse, R15, R47 ;  /* 0x0000000f202f7223 */ /* 0x040fe2000000002f */
[-C--:B------:R-:W-:Y:S01]  /*1840*/  FFMA R49, R15, R34.reuse, R49 ;  /* 0x000000220f317223 */ /* 0x080fe20000000031 */
[C---:B------:R-:W-:Y:S01]  /*1850*/  FFMA R53, R32.reuse, R19, R53 ;  /* 0x0000001320357223 */ /* 0x040fe20000000035 */
[-C--:B------:R-:W-:Y:S01]  /*1860*/  FFMA R51, R19, R34.reuse, R51 ;  /* 0x0000002213337223 */ /* 0x080fe20000000033 */
[----:B------:R-:W-:Y:S01]  /*1870*/  FFMA R45, R32, R11, R45 ;  /* 0x0000000b202d7223 */ /* 0x000fe2000000002d */
[C---:B------:R-:W-:Y:S01]  /*1880*/  FFMA R42, R31.reuse, R33, R42 ;  /* 0x000000211f2a7223 */ /* 0x040fe2000000002a */
[----:B------:R-:W-:Y:S01]  /*1890*/  FFMA R44, R31, R35, R44 ;  /* 0x000000231f2c7223 */ /* 0x000fe2000000002c */
[C---:B------:R-:W-:Y:S01]  /*18a0*/  FFMA R8, R15.reuse, R33, R8 ;  /* 0x000000210f087223 */ /* 0x040fe20000000008 */
[----:B------:R-:W-:Y:S01]  /*18b0*/  FFMA R48, R15, R35, R48 ;  /* 0x000000230f307223 */ /* 0x000fe20000000030 */
[C---:B------:R-:W-:Y:S01]  /*18c0*/  FFMA R46, R19.reuse, R33, R12 ;  /* 0x00000021132e7223 */ /* 0x040fe2000000000c */
[----:B------:R-:W-:Y:S01]  /*18d0*/  FFMA R50, R19, R35, R50 ;  /* 0x0000002313327223 */ /* 0x000fe20000000032 */
[C---:B------:R-:W-:Y:S01]  /*18e0*/  FFMA R32, R11.reuse, R33, R14 ;  /* 0x000000210b207223 */ /* 0x040fe2000000000e */
[C---:B------:R-:W-:Y:S01]  /*18f0*/  FFMA R34, R11.reuse, R34, R17 ;  /* 0x000000220b227223 */ /* 0x040fe20000000011 */
[----:B------:R-:W-:Y:S01]  /*1900*/  FFMA R52, R11, R35, R10 ;  /* 0x000000230b347223 */ /* 0x000fe2000000000a */
[----:B------:R-:W-:Y:S06]  /*1910*/  BRA.U UP0, `(.L_x_11) ;  /* 0xfffffff500ac7547 */ /* 0x000fec000b83ffff */
[----:B------:R-:W-:Y:S01]  /*1920*/  BAR.SYNC.DEFER_BLOCKING 0x0 ;  /* 0x0000000000007b1d */ /* 0x000fe20000010000 */
[----:B------:R-:W-:-:S04]  /*1930*/  UIADD3 UR4, UPT, UPT, UR4, 0x40, URZ ;  /* 0x0000004004047890 */ /* 0x000fc8000fffe0ff */
[----:B------:R-:W-:-:S09]  /*1940*/  UISETP.GE.AND UP0, UPT, UR4, UR10, UPT ;  /* 0x0000000a0400728c */ /* 0x000fd2000bf06270 */
[----:B------:R-:W-:Y:S05]  /*1950*/  BRA.U !UP0, `(.L_x_12) ;  /* 0xffffffe908407547 */ /* 0x000fea000b83ffff */
.L_x_10:
[----:B------:R-:W0:Y:S01]  /*1960*/  S2R R5, SR_CTAID.X ;  /* 0x0000000000057919 */ /* 0x000e220000002500 */
[----:B------:R-:W1:Y:S01]  /*1970*/  LDCU.64 UR6, c[0x0][0x398] ;  /* 0x00007300ff0677ac */ /* 0x000e620008000a00 */
[----:B------:R-:W2:Y:S01]  /*1980*/  S2R R3, SR_CTAID.Y ;  /* 0x0000000000037919 */ /* 0x000ea20000002600 */
[----:B------:R-:W3:Y:S01]  /*1990*/  LDCU.64 UR4, c[0x0][0x390] ;  /* 0x00007200ff0477ac */ /* 0x000ee20008000a00 */
[----:B0-----:R-:W-:Y:S02]  /*19a0*/  LEA R0, R5, R0, 0x4 ;  /* 0x0000000005007211 */ /* 0x001fe400078e20ff */
[----:B--2---:R-:W-:-:S03]  /*19b0*/  LEA R3, R3, R2, 0x4 ;  /* 0x0000000203037211 */ /* 0x004fc600078e20ff */
[----:B------:R-:W-:Y:S01]  /*19c0*/  IMAD.SHL.U32 R0, R0, 0x4, RZ ;  /* 0x0000000400007824 */ /* 0x000fe200078e00ff */
[----:B------:R-:W-:-:S03]  /*19d0*/  SHF.L.U32 R14, R3, 0x2, RZ ;  /* 0x00000002030e7819 */ /* 0x000fc600000006ff */
[C---:B------:R-:W-:Y:S01]  /*19e0*/  VIADD R2, R0.reuse, 0x1 ;  /* 0x0000000100027836 */ /* 0x040fe20000000000 */
[----:B-1----:R-:W-:Y:S02]  /*19f0*/  ISETP.GE.AND P2, PT, R0, UR7, PT ;  /* 0x0000000700007c0c */ /* 0x002fe4000bf46270 */
[C---:B------:R-:W-:Y:S01]  /*1a00*/  IADD3 R16, PT, PT, R14.reuse, 0x1, RZ ;  /* 0x000000010e107810 */ /* 0x040fe20007ffe0ff */
[C---:B------:R-:W-:Y:S01]  /*1a10*/  IMAD R11, R14.reuse, UR7, RZ ;  /* 0x000000070e0b7c24 */ /* 0x040fe2000f8e02ff */
[----:B------:R-:W-:Y:S02]  /*1a20*/  ISETP.GE.OR P1, PT, R14, UR6, P2 ;  /* 0x000000060e007c0c */ /* 0x000fe40009726670 */
[----:B------:R-:W-:Y:S02]  /*1a30*/  ISETP.GE.OR P6, PT, R16, UR6, P2 ;  /* 0x0000000610007c0c */ /* 0x000fe400097c6670 */
[----:B------:R-:W-:Y:S02]  /*1a40*/  ISETP.GE.AND P3, PT, R2, UR7, PT ;  /* 0x0000000702007c0c */ /* 0x000fe4000bf66270 */
[----:B------:R-:W-:-:S02]  /*1a50*/  IADD3 R12, PT, PT, R0, 0x2, RZ ;  /* 0x00000002000c7810 */ /* 0x000fc40007ffe0ff */
[C---:B------:R-:W-:Y:S02]  /*1a60*/  ISETP.GE.OR P5, PT, R14.reuse, UR6, P3 ;  /* 0x000000060e007c0c */ /* 0x040fe40009fa6670 */
[----:B------:R-:W-:Y:S02]  /*1a70*/  IADD3 R13, PT, PT, R11, UR7, RZ ;  /* 0x000000070b0d7c10 */ /* 0x000fe4000fffe0ff */
[----:B------:R-:W-:Y:S01]  /*1a80*/  IADD3 R15, PT, PT, R14, 0x2, RZ ;  /* 0x000000020e0f7810 */ /* 0x000fe20007ffe0ff */
[----:B------:R-:W0:Y:S01]  /*1a90*/  @!P1 LDC.64 R6, c[0x0][0x390] ;  /* 0x0000e400ff069b82 */ /* 0x000e220000000a00 */
[----:B------:R-:W-:-:S07]  /*1aa0*/  @!P1 IADD3 R3, PT, PT, R0, R11, RZ ;  /* 0x0000000b00039210 */ /* 0x000fce0007ffe0ff */
[----:B------:R-:W1:Y:S01]  /*1ab0*/  @!P6 LDC.64 R4, c[0x0][0x390] ;  /* 0x0000e400ff04eb82 */ /* 0x000e620000000a00 */
[----:B0-----:R-:W-:Y:S01]  /*1ac0*/  @!P1 IMAD.WIDE R6, R3, 0x4, R6 ;  /* 0x0000000403069825 */ /* 0x001fe200078e0206 */
[----:B------:R-:W-:-:S04]  /*1ad0*/  IADD3 R3, P0, PT, R0, R11, RZ ;  /* 0x0000000b00037210 */ /* 0x000fc80007f1e0ff */
[----:B------:R-:W-:Y:S01]  /*1ae0*/  LEA.HI.X.SX32 R10, R11, RZ, 0x1, P0 ;  /* 0x000000ff0b0a7211 */ /* 0x000fe200000f0eff */
[----:B------:R0:W-:Y:S01]  /*1af0*/  @!P1 STG.E desc[UR8][R6.64], R9 ;  /* 0x0000000906009986 */ /* 0x0001e2000c101908 */
[C---:B---3--:R-:W-:Y:S01]  /*1b00*/  LEA R2, P4, R3.reuse, UR4, 0x2 ;  /* 0x0000000403027c11 */ /* 0x048fe2000f8810ff */
[----:B------:R-:W-:Y:S01]  /*1b10*/  @!P6 IMAD.IADD R11, R0, 0x1, R13 ;  /* 0x00000001000be824 */ /* 0x000fe200078e020d */
[----:B------:R-:W-:Y:S01]  /*1b20*/  ISETP.GE.AND P0, PT, R12, UR7, PT ;  /* 0x000000070c007c0c */ /* 0x000fe2000bf06270 */
[----:B------:R-:W-:Y:S01]  /*1b30*/  VIADD R12, R0, 0x3 ;  /* 0x00000003000c7836 */ /* 0x000fe20000000000 */
[----:B------:R-:W-:Y:S01]  /*1b40*/  LEA.HI.X R3, R3, UR5, R10, 0x2, P4 ;  /* 0x0000000503037c11 */ /* 0x000fe2000a0f140a */
[----:B-1----:R-:W-:Y:S01]  /*1b50*/  @!P6 IMAD.WIDE R4, R11, 0x4, R4 ;  /* 0x000000040b04e825 */ /* 0x002fe200078e0204 */
[----:B------:R-:W-:Y:S02]  /*1b60*/  ISETP.GE.OR P4, PT, R14, UR6, P0 ;  /* 0x000000060e007c0c */ /* 0x000fe40008786670 */
[----:B------:R-:W-:Y:S01]  /*1b70*/  ISETP.GE.AND P1, PT, R12, UR7, PT ;  /* 0x000000070c007c0c */ /* 0x000fe2000bf26270 */
[----:B------:R-:W-:Y:S01]  /*1b80*/  @!P5 STG.E desc[UR8][R2.64+0x4], R42 ;  /* 0x0000042a0200d986 */ /* 0x000fe2000c101908 */
[----:B0-----:R-:W-:-:S02]  /*1b90*/  IADD3 R9, PT, PT, R13, UR7, RZ ;  /* 0x000000070d097c10 */ /* 0x001fc4000fffe0ff */
[C---:B------:R-:W-:Y:S02]  /*1ba0*/  ISETP.GE.OR P5, PT, R14.reuse, UR6, P1 ;  /* 0x000000060e007c0c */ /* 0x040fe40008fa6670 */
[----:B------:R-:W-:-:S05]  /*1bb0*/  IADD3 R14, PT, PT, R14, 0x3, RZ ;  /* 0x000000030e0e7810 */ /* 0x000fca0007ffe0ff */
[----:B------:R-:W-:Y:S01]  /*1bc0*/  @!P4 STG.E desc[UR8][R2.64+0x8], R43 ;  /* 0x0000082b0200c986 */ /* 0x000fe2000c101908 */
[----:B------:R-:W-:Y:S02]  /*1bd0*/  ISETP.GE.OR P4, PT, R15, UR6, P2 ;  /* 0x000000060f007c0c */ /* 0x000fe40009786670 */
[----:B------:R-:W-:-:S03]  /*1be0*/  ISETP.GE.OR P2, PT, R14, UR6, P2 ;  /* 0x000000060e007c0c */ /* 0x000fc60009746670 */
[----:B------:R0:W-:Y:S01]  /*1bf0*/  @!P5 STG.E desc[UR8][R2.64+0xc], R44 ;  /* 0x00000c2c0200d986 */ /* 0x0001e2000c101908 */
[----:B------:R-:W-:-:S03]  /*1c00*/  IADD3 R7, P5, PT, R0, R13, RZ ;  /* 0x0000000d00077210 */ /* 0x000fc60007fbe0ff */
[----:B------:R1:W-:Y:S01]  /*1c10*/  @!P6 STG.E desc[UR8][R4.64], R47 ;  /* 0x0000002f0400e986 */ /* 0x0003e2000c101908 */
[----:B------:R-:W-:Y:S02]  /*1c20*/  ISETP.GE.OR P6, PT, R16, UR6, P3 ;  /* 0x0000000610007c0c */ /* 0x000fe40009fc6670 */
[----:B------:R-:W-:Y:S01]  /*1c30*/  LEA.HI.X.SX32 R12, R13, RZ, 0x1, P5 ;  /* 0x000000ff0d0c7211 */ /* 0x000fe200028f0eff */
[----:B------:R-:W2:Y:S01]  /*1c40*/  @!P4 LDC.64 R10, c[0x0][0x390] ;  /* 0x0000e400ff0acb82 */ /* 0x000ea20000000a00 */
[----:B------:R-:W-:Y:S01]  /*1c50*/  LEA R6, P5, R7, UR4, 0x2 ;  /* 0x0000000407067c11 */ /* 0x000fe2000f8a10ff */
[----:B0-----:R-:W-:-:S03]  /*1c60*/  @!P4 IMAD.IADD R3, R0, 0x1, R9 ;  /* 0x000000010003c824 */ /* 0x001fc600078e0209 */
[----:B------:R-:W-:Y:S02]  /*1c70*/  LEA.HI.X R7, R7, UR5, R12, 0x2, P5 ;  /* 0x0000000507077c11 */ /* 0x000fe4000a8f140c */
[C---:B------:R-:W-:Y:S01]  /*1c80*/  ISETP.GE.OR P5, PT, R16.reuse, UR6, P0 ;  /* 0x0000000610007c0c */ /* 0x040fe200087a6670 */
[----:B------:R-:W0:Y:S02]  /*1c90*/  @!P2 LDC.64 R12, c[0x0][0x390] ;  /* 0x0000e400ff0cab82 */ /* 0x000e240000000a00 */
[----:B------:R3:W-:Y:S01]  /*1ca0*/  @!P6 STG.E desc[UR8][R6.64+0x4], R8 ;  /* 0x000004080600e986 */ /* 0x0007e2000c101908 */
[----:B------:R-:W-:-:S09]  /*1cb0*/  ISETP.GE.OR P6, PT, R16, UR6, P1 ;  /* 0x0000000610007c0c */ /* 0x000fd20008fc6670 */
[----:B------:R-:W-:Y:S01]  /*1cc0*/  @!P5 STG.E desc[UR8][R6.64+0x8], R49 ;  /* 0x000008310600d986 */ /* 0x000fe2000c101908 */
[----:B-1----:R-:W-:-:S03]  /*1cd0*/  IADD3 R5, P5, PT, R0, R9, RZ ;  /* 0x0000000900057210 */ /* 0x002fc60007fbe0ff */
[----:B------:R1:W-:Y:S01]  /*1ce0*/  @!P6 STG.E desc[UR8][R6.64+0xc], R48 ;  /* 0x00000c300600e986 */ /* 0x0003e2000c101908 */
[----:B------:R-:W-:Y:S01]  /*1cf0*/  ISETP.GE.OR P6, PT, R15, UR6, P3 ;  /* 0x000000060f007c0c */ /* 0x000fe20009fc6670 */
[----:B--2---:R-:W-:Y:S01]  /*1d00*/  @!P4 IMAD.WIDE R2, R3, 0x4, R10 ;  /* 0x000000040302c825 */ /* 0x004fe200078e020a */
[----:B------:R-:W-:Y:S02]  /*1d10*/  LEA.HI.X.SX32 R10, R9, RZ, 0x1, P5 ;  /* 0x000000ff090a7211 */ /* 0x000fe400028f0eff */
[----:B------:R-:W-:Y:S02]  /*1d20*/  LEA R4, P5, R5, UR4, 0x2 ;  /* 0x0000000405047c11 */ /* 0x000fe4000f8a10ff */
[----:B------:R-:W-:Y:S01]  /*1d30*/  IADD3 R9, PT, PT, R9, UR7, RZ ;  /* 0x0000000709097c10 */ /* 0x000fe2000fffe0ff */
[----:B------:R0:W-:Y:S01]  /*1d40*/  @!P4 STG.E desc[UR8][R2.64], R53 ;  /* 0x000000350200c986 */ /* 0x0001e2000c101908 */
[----:B------:R-:W-:Y:S02]  /*1d50*/  LEA.HI.X R5, R5, UR5, R10, 0x2, P5 ;  /* 0x0000000505057c11 */ /* 0x000fe4000a8f140a */
[----:B------:R-:W-:-:S02]  /*1d60*/  ISETP.GE.OR P4, PT, R15, UR6, P0 ;  /* 0x000000060f007c0c */ /* 0x000fc40008786670 */
[----:B------:R-:W-:Y:S01]  /*1d70*/  ISETP.GE.OR P5, PT, R15, UR6, P1 ;  /* 0x000000060f007c0c */ /* 0x000fe20008fa6670 */
[----:B------:R2:W-:Y:S01]  /*1d80*/  @!P6 STG.E desc[UR8][R4.64+0x4], R46 ;  /* 0x0000042e0400e986 */ /* 0x0005e2000c101908 */
[-C--:B---3--:R-:W-:Y:S02]  /*1d90*/  IADD3 R8, P6, PT, R0, R9.reuse, RZ ;  /* 0x0000000900087210 */ /* 0x088fe40007fde0ff */
[C---:B------:R-:W-:Y:S02]  /*1da0*/  ISETP.GE.OR P3, PT, R14.reuse, UR6, P3 ;  /* 0x000000060e007c0c */ /* 0x040fe40009f66670 */
[C---:B------:R-:W-:Y:S02]  /*1db0*/  ISETP.GE.OR P0, PT, R14.reuse, UR6, P0 ;  /* 0x000000060e007c0c */ /* 0x040fe40008706670 */
[----:B------:R-:W-:Y:S02]  /*1dc0*/  ISETP.GE.OR P1, PT, R14, UR6, P1 ;  /* 0x000000060e007c0c */ /* 0x000fe40008f26670 */
[----:B-1----:R-:W-:Y:S01]  /*1dd0*/  @!P2 IADD3 R7, PT, PT, R0, R9, RZ ;  /* 0x000000090007a210 */ /* 0x002fe20007ffe0ff */
[----:B------:R2:W-:Y:S01]  /*1de0*/  @!P4 STG.E desc[UR8][R4.64+0x8], R51 ;  /* 0x000008330400c986 */ /* 0x0005e2000c101908 */
[----:B------:R-:W-:-:S02]  /*1df0*/  LEA.HI.X.SX32 R9, R9, RZ, 0x1, P6 ;  /* 0x000000ff09097211 */ /* 0x000fc400030f0eff */
[C---:B------:R-:W-:Y:S01]  /*1e00*/  LEA R6, P6, R8.reuse, UR4, 0x2 ;  /* 0x0000000408067c11 */ /* 0x040fe2000f8c10ff */
[----:B0-----:R-:W-:Y:S01]  /*1e10*/  @!P2 IMAD.WIDE R2, R7, 0x4, R12 ;  /* 0x000000040702a825 */ /* 0x001fe200078e020c */
[----:B------:R2:W-:Y:S02]  /*1e20*/  @!P5 STG.E desc[UR8][R4.64+0xc], R50 ;  /* 0x00000c320400d986 */ /* 0x0005e4000c101908 */
[----:B------:R-:W-:Y:S02]  /*1e30*/  LEA.HI.X R7, R8, UR5, R9, 0x2, P6 ;  /* 0x0000000508077c11 */ /* 0x000fe4000b0f1409 */
[----:B------:R2:W-:Y:S04]  /*1e40*/  @!P2 STG.E desc[UR8][R2.64], R45 ;  /* 0x0000002d0200a986 */ /* 0x0005e8000c101908 */
[----:B------:R2:W-:Y:S04]  /*1e50*/  @!P3 STG.E desc[UR8][R6.64+0x4], R32 ;  /* 0x000004200600b986 */ /* 0x0005e8000c101908 */
[----:B------:R2:W-:Y:S01]  /*1e60*/  @!P0 STG.E desc[UR8][R6.64+0x8], R34 ;  /* 0x0000082206008986 */ /* 0x0005e2000c101908 */
[----:B------:R-:W-:Y:S05]  /*1e70*/  @P1 EXIT ;  /* 0x000000000000194d */ /* 0x000fea0003800000 */
[----:B------:R-:W-:Y:S01]  /*1e80*/  STG.E desc[UR8][R6.64+0xc], R52 ;  /* 0x00000c3406007986 */ /* 0x000fe2000c101908 */
[----:B------:R-:W-:Y:S05]  /*1e90*/  EXIT ;  /* 0x000000000000794d */ /* 0x000fea0003800000 */
.L_x_13:
        /* <DEDUP_REMOVED lines=14> */
.L_x_37:


//--------------------- .text._Z26sgemm_thread_tile_naive_v2ILi64ELi64ELi64ELi4ELi4EEvPfS0_S0_iii --------------------------
	.section	.text._Z26sgemm_thread_tile_naive_v2ILi64ELi64ELi64ELi4ELi4EEvPfS0_S0_iii,"ax",@progbits
	.align	128
        .global         _Z26sgemm_thread_tile_naive_v2ILi64ELi64ELi64ELi4ELi4EEvPfS0_S0_iii
        .type           _Z26sgemm_thread_tile_naive_v2ILi64ELi64ELi64ELi4ELi4EEvPfS0_S0_iii,@function
        .size           _Z26sgemm_thread_tile_naive_v2ILi64ELi64ELi64ELi4ELi4EEvPfS0_S0_iii,(.L_x_38 - _Z26sgemm_thread_tile_naive_v2ILi64ELi64ELi64ELi4ELi4EEvPfS0_S0_iii)
        .other          _Z26sgemm_thread_tile_naive_v2ILi64ELi64ELi64ELi4ELi4EEvPfS0_S0_iii,@"STO_CUDA_ENTRY STV_DEFAULT"
_Z26sgemm_thread_tile_naive_v2ILi64ELi64ELi64ELi4ELi4EEvPfS0_S0_iii:
.text._Z26sgemm_thread_tile_naive_v2ILi64ELi64ELi64ELi4ELi4EEvPfS0_S0_iii:
[----:B------:R-:W-:Y:S01]  /*0000*/  LDC R1, c[0x0][0x37c] ;  /* 0x0000df00ff017b82 */ /* 0x000fe20000000800 */
[----:B------:R-:W0:Y:S01]  /*0010*/  LDCU UR4, c[0x0][0x3a0] ;  /* 0x00007400ff0477ac */ /* 0x000e220008000800 */
[----:B------:R-:W1:Y:S01]  /*0020*/  S2R R2, SR_TID.X ;  /* 0x0000000000027919 */ /* 0x000e620000002100 */
[----:B------:R-:W-:Y:S01]  /*0030*/  HFMA2 R5, -RZ, RZ, 0, 0 ;  /* 0x00000000ff057431 */ /* 0x000fe200000001ff */
[----:B------:R-:W-:Y:S02]  /*0040*/  CS2R R16, SRZ ;  /* 0x0000000000107805 */ /* 0x000fe4000001ff00 */
[----:B------:R-:W-:Y:S01]  /*0050*/  CS2R R28, SRZ ;  /* 0x00000000001c7805 */ /* 0x000fe2000001ff00 */
[----:B------:R-:W2:Y:S01]  /*0060*/  S2R R4, SR_TID.Y ;  /* 0x0000000000047919 */ /* 0x000ea20000002200 */
[----:B------:R-:W-:Y:S01]  /*0070*/  CS2R R32, SRZ ;  /* 0x0000000000207805 */ /* 0x000fe2000001ff00 */
[----:B------:R-:W-:Y:S01]  /*0080*/  IMAD.MOV.U32 R3, RZ, RZ, RZ ;  /* 0x000000ffff037224 */ /* 0x000fe200078e00ff */
[----:B------:R-:W-:Y:S01]  /*0090*/  CS2R R30, SRZ ;  /* 0x00000000001e7805 */ /* 0x000fe2000001ff00 */
[----:B------:R-:W-:Y:S01]  /*00a0*/  IMAD.MOV.U32 R0, RZ, RZ, RZ ;  /* 0x000000ffff007224 */ /* 0x000fe200078e00ff */
[----:B------:R-:W-:Y:S01]  /*00b0*/  CS2R R6, SRZ ;  /* 0x0000000000067805 */ /* 0x000fe2000001ff00 */
[----:B------:R-:W-:Y:S01]  /*00c0*/  IMAD.MOV.U32 R34, RZ, RZ, RZ ;  /* 0x000000ffff227224 */ /* 0x000fe200078e00ff */
[----:B------:R-:W-:Y:S01]  /*00d0*/  CS2R R18, SRZ ;  /* 0x0000000000127805 */ /* 0x000fe2000001ff00 */
[----:B------:R-:W3:Y:S01]  /*00e0*/  LDCU.64 UR10, c[0x0][0x358] ;  /* 0x00006b00ff0a77ac */ /* 0x000ee20008000a00 */
[----:B0-----:R-:W-:-:S09]  /*00f0*/  UISETP.GE.AND UP0, UPT, UR4, 0x1, UPT ;  /* 0x000000010400788c */ /* 0x001fd2000bf06270 */
[----:B------:R-:W-:Y:S05]  /*0100*/  BRA.U !UP0, `(.L_x_14) ;  /* 0x0000000908147547 */ /* 0x000fea000b800000 */
[----:B------:R-:W-:Y:S01]  /*0110*/  IMAD.MOV.U32 R16, RZ, RZ, RZ ;  /* 0x000000ffff107224 */ /* 0x000fe200078e00ff */
[----:B------:R-:W-:-:S06]  /*0120*/  UMOV UR4, URZ ;  /* 0x000000ff00047c82 */ /* 0x000fcc0008000000 */
.L_x_29:
[----:B--2---:R-:W-:Y:S01]  /*0130*/  ISETP.GT.U32.AND P0, PT, R4, 0x3f, PT ;  /* 0x0000003f0400780c */ /* 0x004fe20003f04070 */
[----:B------:R-:W0:Y:S01]  /*0140*/  LDCU UR9, c[0x0][0x3a0] ;  /* 0x00007400ff0977ac */ /* 0x000e220008000800 */
[----:B------:R-:W-:Y:S01]  /*0150*/  BSSY.RECONVERGENT B0, `(.L_x_15) ;  /* 0x0000047000007945 */ /* 0x000fe20003800200 */
[----:B------:R-:W2:Y:S10]  /*0160*/  LDCU UR7, c[0x0][0x398] ;  /* 0x00007300ff0777ac */ /* 0x000eb40008000800 */
[----:B------:R-:W-:Y:S05]  /*0170*/  @P0 BRA `(.L_x_16) ;  /* 0x0000000400100947 */ /* 0x000fea0003800000 */
[----:B------:R-:W-:Y:S01]  /*0180*/  BSSY.RECONVERGENT B1, `(.L_x_17) ;  /* 0x0000022000017945 */ /* 0x000fe20003800200 */
[----:B------:R-:W-:-:S07]  /*0190*/  IMAD.MOV.U32 R8, RZ, RZ, R4 ;  /* 0x000000ffff087224 */ /* 0x000fce00078e0004 */
.L_x_21:
[----:B-1----:R-:W-:Y:S01]  /*01a0*/  ISETP.GT.U32.AND P1, PT, R2, 0x3f, PT ;  /* 0x0000003f0200780c */ /* 0x002fe20003f24070 */
[----:B------:R-:W-:Y:S01]  /*01b0*/  BSSY.RECONVERGENT B2, `(.L_x_18) ;  /* 0x000001c000027945 */ /* 0x000fe20003800200 */
[C---:B------:R-:W-:Y:S02]  /*01c0*/  ISETP.GE.U32.AND P2, PT, R8.reuse, 0x30, PT ;  /* 0x000000300800780c */ /* 0x040fe40003f46070 */
[----:B------:R-:W-:-:S09]  /*01d0*/  IADD3 R14, PT, PT, R8, 0x10, RZ ;  /* 0x00000010080e7810 */ /* 0x000fd20007ffe0ff */
[----:B------:R-:W-:Y:S05]  /*01e0*/  @P1 BRA `(.L_x_19) ;  /* 0x0000000000601947 */ /* 0x000fea0003800000 */
[----:B------:R-:W1:Y:S01]  /*01f0*/  S2R R9, SR_CTAID.Y ;  /* 0x0000000000097919 */ /* 0x000e620000002600 */
[----:B------:R-:W4:Y:S01]  /*0200*/  S2UR UR6, SR_CgaCtaId ;  /* 0x00000000000679c3 */ /* 0x000f220000008800 */
[----:B------:R-:W5:Y:S01]  /*0210*/  LDCU UR8, c[0x0][0x3a0] ;  /* 0x00007400ff0877ac */ /* 0x000f620008000800 */
[----:B------:R-:W-:Y:S01]  /*0220*/  VIADD R11, R2, UR4 ;  /* 0x00000004020b7c36 */ /* 0x000fe20008000000 */
[----:B------:R-:W-:Y:S01]  /*0230*/  MOV R12, R2 ;  /* 0x00000002000c7202 */ /* 0x000fe20000000f00 */
[----:B------:R-:W-:Y:S02]  /*0240*/  UMOV UR5, 0x400 ;  /* 0x0000040000057882 */ /* 0x000fe40000000000 */
[----:B----4-:R-:W-:Y:S01]  /*0250*/  ULEA UR5, UR6, UR5, 0x18 ;  /* 0x0000000506057291 */ /* 0x010fe2000f8ec0ff */
[----:B-1----:R-:W-:-:S05]  /*0260*/  IMAD R20, R9, 0x40, R8 ;  /* 0x0000004009147824 */ /* 0x002fca00078e0208 */
[----:B------:R-:W-:Y:S01]  /*0270*/  LEA R9, R2, UR5, 0x2 ;  /* 0x0000000502097c11 */ /* 0x000fe2000f8e10ff */
[----:B-----5:R-:W-:-:S04]  /*0280*/  IMAD R13, R20, UR8, R11 ;  /* 0x00000008140d7c24 */ /* 0x020fc8000f8e020b */
[----:B------:R-:W-:-:S07]  /*0290*/  IMAD R10, R8, 0x100, R9 ;  /* 0x00000100080a7824 */ /* 0x000fce00078e0209 */
.L_x_20:
[----:B0-----:R-:W-:Y:S01]  /*02a0*/  ISETP.GE.AND P0, PT, R11, UR9, PT ;  /* 0x000000090b007c0c */ /* 0x001fe2000bf06270 */
[----:B------:R-:W-:-:S03]  /*02b0*/  IMAD.MOV.U32 R15, RZ, RZ, RZ ;  /* 0x000000ffff0f7224 */ /* 0x000fc600078e00ff */
[----:B--2---:R-:W-:-:S13]  /*02c0*/  ISETP.GE.OR P0, PT, R20, UR7, P0 ;  /* 0x0000000714007c0c */ /* 0x004fda0008706670 */
[----:B------:R-:W0:Y:S02]  /*02d0*/  @!P0 LDC.64 R8, c[0x0][0x380] ;  /* 0x0000e000ff088b82 */ /* 0x000e240000000a00 */
[----:B0-----:R-:W-:-:S05]  /*02e0*/  @!P0 IMAD.WIDE.U32 R8, R13, 0x4, R8 ;  /* 0x000000040d088825 */ /* 0x001fca00078e0008 */
[----:B---3--:R-:W2:Y:S01]  /*02f0*/  @!P0 LDG.E R15, desc[UR10][R8.64] ;  /* 0x0000000a080f8981 */ /* 0x008ea2000c1e1900 */
[C---:B------:R-:W-:Y:S01]  /*0300*/  ISETP.GE.U32.AND P0, PT, R12.reuse, 0x30, PT ;  /* 0x000000300c00780c */ /* 0x040fe20003f06070 */
[----:B------:R-:W-:Y:S01]  /*0310*/  VIADD R11, R11, 0x10 ;  /* 0x000000100b0b7836 */ /* 0x000fe20000000000 */
[----:B------:R-:W-:Y:S01]  /*0320*/  IADD3 R12, PT, PT, R12, 0x10, RZ ;  /* 0x000000100c0c7810 */ /* 0x000fe20007ffe0ff */
[----:B------:R-:W-:Y:S01]  /*0330*/  VIADD R13, R13, 0x10 ;  /* 0x000000100d0d7836 */ /* 0x000fe20000000000 */
[----:B--2---:R0:W-:Y:S02]  /*0340*/  STS [R10], R15 ;  /* 0x0000000f0a007388 */ /* 0x0041e40000000800 */
[----:B0-----:R-:W-:-:S07]  /*0350*/  IADD3 R10, PT, PT, R10, 0x40, RZ ;  /* 0x000000400a0a7810 */ /* 0x001fce0007ffe0ff */
[----:B------:R-:W-:Y:S05]  /*0360*/  @!P0 BRA `(.L_x_20) ;  /* 0xfffffffc00cc8947 */ /* 0x000fea000383ffff */
.L_x_19:
[----:B0-23--:R-:W-:Y:S05]  /*0370*/  BSYNC.RECONVERGENT B2 ;  /* 0x0000000000027941 */ /* 0x00dfea0003800200 */
.L_x_18:
[----:B------:R-:W-:Y:S01]  /*0380*/  IMAD.MOV.U32 R8, RZ, RZ, R14 ;  /* 0x000000ffff087224 */ /* 0x000fe200078e000e */
[----:B------:R-:W-:Y:S06]  /*0390*/  @!P2 BRA `(.L_x_21) ;  /* 0xfffffffc0080a947 */ /* 0x000fec000383ffff */
[----:B------:R-:W-:Y:S05]  /*03a0*/  BSYNC.RECONVERGENT B1 ;  /* 0x0000000000017941 */ /* 0x000fea0003800200 */
.L_x_17:
[----:B------:R-:W-:-:S07]  /*03b0*/  IMAD.MOV.U32 R10, RZ, RZ, R4 ;  /* 0x000000ffff0a7224 */ /* 0x000fce00078e0004 */
.L_x_27:
[----:B------:R-:W-:Y:S04]  /*03c0*/  BSSY.RECONVERGENT B1, `(.L_x_22) ;  /* 0x000001c000017945 */ /* 0x000fe80003800200 */
[----:B0-----:R-:W-:Y:S05]  /*03d0*/  @P1 BRA `(.L_x_23) ;  /* 0x0000000000681947 */ /* 0x001fea0003800000 */
[----:B------:R-:W0:Y:S01]  /*03e0*/  S2UR UR6, SR_CgaCtaId ;  /* 0x00000000000679c3 */ /* 0x000e220000008800 */
[----:B------:R-:W1:Y:S01]  /*03f0*/  S2R R12, SR_CTAID.X ;  /* 0x00000000000c7919 */ /* 0x000e620000002500 */
[----:B------:R-:W-:Y:S01]  /*0400*/  UMOV UR5, 0x400 ;  /* 0x0000040000057882 */ /* 0x000fe20000000000 */
[----:B------:R-:W-:Y:S01]  /*0410*/  IADD3 R21, PT, PT, R10, UR4, RZ ;  /* 0x000000040a157c10 */ /* 0x000fe2000fffe0ff */
[----:B------:R-:W-:Y:S01]  /*0420*/  UIADD3 UR5, UPT, UPT, UR5, 0x4000, URZ ;  /* 0x0000400005057890 */ /* 0x000fe2000fffe0ff */
[----:B------:R-:W-:-:S03]  /*0430*/  IMAD.MOV.U32 R11, RZ, RZ, R2 ;  /* 0x000000ffff0b7224 */ /* 0x000fc600078e0002 */
[----:B------:R-:W2:Y:S08]  /*0440*/  LDC R14, c[0x0][0x39c] ;  /* 0x0000e700ff0e7b82 */ /* 0x000eb00000000800 */
[----:B------:R-:W3:Y:S01]  /*0450*/  LDC R22, c[0x0][0x3a0] ;  /* 0x0000e800ff167b82 */ /* 0x000ee20000000800 */
[----:B0-----:R-:W-:-:S06]  /*0460*/  ULEA UR5, UR6, UR5, 0x18 ;  /* 0x0000000506057291 */ /* 0x001fcc000f8ec0ff */
[----:B------:R-:W-:-:S07]  /*0470*/  LEA R20, R10, UR5, 0x8 ;  /* 0x000000050a147c11 */ /* 0x000fce000f8e40ff */
.L_x_26:
[----:B-1----:R-:W-:Y:S01]  /*0480*/  IMAD R13, R12, 0x40, R11 ;  /* 0x000000400c0d7824 */ /* 0x002fe200078e020b */
[----:B------:R-:W-:Y:S01]  /*0490*/  BSSY.RECONVERGENT B2, `(.L_x_24) ;  /* 0x000000a000027945 */ /* 0x000fe20003800200 */
[----:B------:R-:W-:Y:S01]  /*04a0*/  LEA R15, R11, R20, 0x2 ;  /* 0x000000140b0f7211 */ /* 0x000fe200078e10ff */
[----:B------:R-:W-:Y:S02]  /*04b0*/  IMAD.MOV.U32 R8, RZ, RZ, RZ ;  /* 0x000000ffff087224 */ /* 0x000fe400078e00ff */
[----:B--2---:R-:W-:-:S04]  /*04c0*/  ISETP.GE.AND P0, PT, R13, R14, PT ;  /* 0x0000000e0d00720c */ /* 0x004fc80003f06270 */
[----:B---3--:R-:W-:-:S13]  /*04d0*/  ISETP.GE.OR P0, PT, R21, R22, P0 ;  /* 0x000000161500720c */ /* 0x008fda0000706670 */
[----:B0-----:R-:W-:Y:S05]  /*04e0*/  @P0 BRA `(.L_x_25) ;  /* 0x0000000000100947 */ /* 0x001fea0003800000 */
[----:B------:R-:W0:Y:S01]  /*04f0*/  LDC.64 R8, c[0x0][0x388] ;  /* 0x0000e200ff087b82 */ /* 0x000e220000000a00 */
[----:B------:R-:W-:-:S04]  /*0500*/  IMAD R13, R21, R14, R13 ;  /* 0x0000000e150d7224 */ /* 0x000fc800078e020d */
[----:B0-----:R-:W-:-:S06]  /*0510*/  IMAD.WIDE R8, R13, 0x4, R8 ;  /* 0x000000040d087825 */ /* 0x001fcc00078e0208 */
[----:B------:R0:W5:Y:S02]  /*0520*/  LDG.E R8, desc[UR10][R8.64] ;  /* 0x0000000a08087981 */ /* 0x000164000c1e1900 */
.L_x_25:
[----:B------:R-:W-:Y:S05]  /*0530*/  BSYNC.RECONVERGENT B2 ;  /* 0x0000000000027941 */ /* 0x000fea0003800200 */
.L_x_24:
[----:B-----5:R4:W-:Y:S01]  /*0540*/  STS [R15], R8 ;  /* 0x000000080f007388 */ /* 0x0209e20000000800 */
[C---:B------:R-:W-:Y:S01]  /*0550*/  ISETP.GE.U32.AND P0, PT, R11.reuse, 0x30, PT ;  /* 0x000000300b00780c */ /* 0x040fe20003f06070 */
[----:B------:R-:W-:-:S12]  /*0560*/  VIADD R11, R11, 0x10 ;  /* 0x000000100b0b7836 */ /* 0x000fd80000000000 */
[----:B----4-:R-:W-:Y:S05]  /*0570*/  @!P0 BRA `(.L_x_26) ;  /* 0xfffffffc00c08947 */ /* 0x010fea000383ffff */
.L_x_23:
[----:B------:R-:W-:Y:S05]  /*0580*/  BSYNC.RECONVERGENT B1 ;  /* 0x0000000000017941 */ /* 0x000fea0003800200 */
.L_x_22:
[C---:B------:R-:W-:Y:S02]  /*0590*/  ISETP.GE.U32.AND P0, PT, R10.reuse, 0x30, PT ;  /* 0x000000300a00780c */ /* 0x040fe40003f06070 */
[----:B------:R-:W-:-:S11]  /*05a0*/  IADD3 R10, PT, PT, R10, 0x10, RZ ;  /* 0x000000100a0a7810 */ /* 0x000fd60007ffe0ff */
[----:B------:R-:W-:Y:S05]  /*05b0*/  @!P0 BRA `(.L_x_27) ;  /* 0xfffffffc00808947 */ /* 0x000fea000383ffff */
.L_x_16:
[----:B0-23--:R-:W-:Y:S05]  /*05c0*/  BSYNC.RECONVERGENT B0 ;  /* 0x0000000000007941 */ /* 0x00dfea0003800200 */
.L_x_15:
[----:B------:R-:W0:Y:S08]  /*05d0*/  S2UR UR6, SR_CgaCtaId ;  /* 0x00000000000679c3 */ /* 0x000e300000008800 */
[----:B------:R-:W-:Y:S06]  /*05e0*/  BAR.SYNC.DEFER_BLOCKING 0x0 ;  /* 0x0000000000007b1d */ /* 0x000fec0000010000 */
[----:B------:R-:W-:-:S02]  /*05f0*/  UMOV UR5, 0x400 ;  /* 0x0000040000057882 */ /* 0x000fc40000000000 */
[----:B------:R-:W-:Y:S02]  /*0600*/  UIADD3 UR8, UPT, UPT, UR5, 0x4000, URZ ;  /* 0x0000400005087890 */ /* 0x000fe4000fffe0ff */
[----:B0-----:R-:W-:Y:S02]  /*0610*/  ULEA UR7, UR6, UR5, 0x18 ;  /* 0x0000000506077291 */ /* 0x001fe4000f8ec0ff */
[----:B------:R-:W-:Y:S01]  /*0620*/  ULEA UR8, UR6, UR8, 0x18 ;  /* 0x0000000806087291 */ /* 0x000fe2000f8ec0ff */
[----:B------:R-:W-:-:S11]  /*0630*/  UMOV UR5, URZ ;  /* 0x000000ff00057c82 */ /* 0x000fd60008000000 */
.L_x_28:
[----:B------:R-:W-:Y:S02]  /*0640*/  ULEA UR6, UR5, UR7, 0x2 ;  /* 0x0000000705067291 */ /* 0x000fe4000f8e10ff */
[----:B------:R-:W-:Y:S02]  /*0650*/  ULEA UR9, UR5, UR8, 0x8 ;  /* 0x0000000805097291 */ /* 0x000fe4000f8e40ff */
[----:B------:R-:W-:Y:S02]  /*0660*/  UIADD3 UR5, UPT, UPT, UR5, 0x2, URZ ;  /* 0x0000000205057890 */ /* 0x000fe4000fffe0ff */
[----:B------:R-:W-:Y:S02]  /*0670*/  LEA R35, R4, UR6, 0xa ;  /* 0x0000000604237c11 */ /* 0x000fe4000f8e50ff */
[----:B-1----:R-:W-:Y:S01]  /*0680*/  LEA R36, R2, UR9, 0x4 ;  /* 0x0000000902247c11 */ /* 0x002fe2000f8e20ff */
[----:B------:R-:W-:Y:S02]  /*0690*/  UISETP.NE.AND UP0, UPT, UR5, 0x40, UPT ;  /* 0x000000400500788c */ /* 0x000fe4000bf05270 */
[----:B------:R-:W-:Y:S04]  /*06a0*/  LDS.64 R20, [R35] ;  /* 0x0000000023147984 */ /* 0x000fe80000000a00 */
[----:B------:R-:W0:Y:S04]  /*06b0*/  LDS.128 R8, [R36] ;  /* 0x0000000024087984 */ /* 0x000e280000000c00 */
[----:B------:R-:W1:Y:S04]  /*06c0*/  LDS.64 R22, [R35+0x100] ;  /* 0x0001000023167984 */ /* 0x000e680000000a00 */
[----:B------:R-:W2:Y:S04]  /*06d0*/  LDS.64 R24, [R35+0x200] ;  /* 0x0002000023187984 */ /* 0x000ea80000000a00 */
[----:B------:R-:W3:Y:S04]  /*06e0*/  LDS.64 R26, [R35+0x300] ;  /* 0x00030000231a7984 */ /* 0x000ee80000000a00 */
[----:B------:R-:W4:Y:S01]  /*06f0*/  LDS.128 R12, [R36+0x100] ;  /* 0x00010000240c7984 */ /* 0x000f220000000c00 */
[C---:B0-----:R-:W-:Y:S01]  /*0700*/  FFMA R33, R20.reuse, R8, R33 ;  /* 0x0000000814217223 */ /* 0x041fe20000000021 */
[C---:B------:R-:W-:Y:S01]  /*0710*/  FFMA R34, R20.reuse, R9, R34 ;  /* 0x0000000914227223 */ /* 0x040fe20000000022 */
[C---:B------:R-:W-:Y:S01]  /*0720*/  FFMA R31, R20.reuse, R10, R31 ;  /* 0x0000000a141f7223 */ /* 0x040fe2000000001f */
[----:B------:R-:W-:Y:S01]  /*0730*/  FFMA R0, R20, R11, R0 ;  /* 0x0000000b14007223 */ /* 0x000fe20000000000 */
[C---:B-1----:R-:W-:Y:S01]  /*0740*/  FFMA R3, R22.reuse, R8, R3 ;  /* 0x0000000816037223 */ /* 0x042fe20000000003 */
[C---:B------:R-:W-:Y:S01]  /*0750*/  FFMA R32, R22.reuse, R9, R32 ;  /* 0x0000000916207223 */ /* 0x040fe20000000020 */
[C---:B------:R-:W-:Y:S01]  /*0760*/  FFMA R29, R22.reuse, R10, R29 ;  /* 0x0000000a161d7223 */ /* 0x040fe2000000001d */
[----:B------:R-:W-:Y:S01]  /*0770*/  FFMA R16, R22, R11, R16 ;  /* 0x0000000b16107223 */ /* 0x000fe20000000010 */
[C---:B--2---:R-:W-:Y:S01]  /*0780*/  FFMA R5, R24.reuse, R8, R5 ;  /* 0x0000000818057223 */ /* 0x044fe20000000005 */
[C---:B------:R-:W-:Y:S01]  /*0790*/  FFMA R6, R24.reuse, R9, R6 ;  /* 0x0000000918067223 */ /* 0x040fe20000000006 */
[C---:B------:R-:W-:Y:S01]  /*07a0*/  FFMA R7, R24.reuse, R10, R7 ;  /* 0x0000000a18077223 */ /* 0x040fe20000000007 */
[----:B------:R-:W-:Y:S01]  /*07b0*/  FFMA R18, R24, R11, R18 ;  /* 0x0000000b18127223 */ /* 0x000fe20000000012 */
[C---:B---3--:R-:W-:Y:S01]  /*07c0*/  FFMA R17, R26.reuse, R8, R17 ;  /* 0x000000081a117223 */ /* 0x048fe20000000011 */
[C---:B------:R-:W-:Y:S01]  /*07d0*/  FFMA R28, R26.reuse, R9, R28 ;  /* 0x000000091a1c7223 */ /* 0x040fe2000000001c */
[C---:B------:R-:W-:Y:S01]  /*07e0*/  FFMA R19, R26.reuse, R10, R19 ;  /* 0x0000000a1a137223 */ /* 0x040fe20000000013 */
[----:B------:R-:W-:Y:S01]  /*07f0*/  FFMA R30, R26, R11, R30 ;  /* 0x0000000b1a1e7223 */ /* 0x000fe2000000001e */
[C---:B----4-:R-:W-:Y:S01]  /*0800*/  FFMA R33, R12.reuse, R21, R33 ;  /* 0x000000150c217223 */ /* 0x050fe20000000021 */
        /* <DEDUP_REMOVED lines=14> */
[----:B------:R-:W-:Y:S01]  /*08f0*/  FFMA R30, R27, R15, R30 ;  /* 0x0000000f1b1e7223 */ /* 0x000fe2000000001e */
[----:B------:R-:W-:Y:S06]  /*0900*/  BRA.U UP0, `(.L_x_28) ;  /* 0xfffffffd004c7547 */ /* 0x000fec000b83ffff */
[----:B------:R-:W0:Y:S01]  /*0910*/  LDCU UR5, c[0x0][0x3a0] ;  /* 0x00007400ff0577ac */ /* 0x000e220008000800 */
[----:B------:R-:W-:-:S04]  /*0920*/  UIADD3 UR4, UPT, UPT, UR4, 0x40, URZ ;  /* 0x0000004004047890 */ /* 0x000fc8000fffe0ff */
[----:B0-----:R-:W-:Y:S01]  /*0930*/  UISETP.GE.AND UP0, UPT, UR4, UR5, UPT ;  /* 0x000000050400728c */ /* 0x001fe2000bf06270 */
[----:B------:R-:W-:Y:S08]  /*0940*/  BAR.SYNC.DEFER_BLOCKING 0x0 ;  /* 0x0000000000007b1d */ /* 0x000ff00000010000 */
[----:B------:R-:W-:Y:S05]  /*0950*/  BRA.U !UP0, `(.L_x_29) ;  /* 0xfffffff508f47547 */ /* 0x000fea000b83ffff */
.L_x_14:
[----:B------:R-:W1:Y:S01]  /*0960*/  S2R R11, SR_CTAID.X ;  /* 0x00000000000b7919 */ /* 0x000e620000002500 */
[----:B------:R-:W0:Y:S01]  /*0970*/  LDCU.64 UR8, c[0x0][0x398] ;  /* 0x00007300ff0877ac */ /* 0x000e220008000a00 */
[----:B------:R-:W2:Y:S01]  /*0980*/  S2R R9, SR_CTAID.Y ;  /* 0x0000000000097919 */ /* 0x000ea20000002600 */
[----:B------:R-:W4:Y:S01]  /*0990*/  LDCU.64 UR6, c[0x0][0x390] ;  /* 0x00007200ff0677ac */ /* 0x000f220008000a00 */
[----:B-1----:R-:W-:Y:S02]  /*09a0*/  IMAD R2, R11, 0x10, R2 ;  /* 0x000000100b027824 */ /* 0x002fe400078e0202 */
[----:B--2---:R-:W-:-:S03]  /*09b0*/  IMAD R4, R9, 0x10, R4 ;  /* 0x0000001009047824 */ /* 0x004fc600078e0204 */
[----:B------:R-:W-:Y:S01]  /*09c0*/  SHF.L.U32 R2, R2, 0x2, RZ ;  /* 0x0000000202027819 */ /* 0x000fe200000006ff */
[----:B------:R-:W-:-:S03]  /*09d0*/  IMAD.SHL.U32 R4, R4, 0x4, RZ ;  /* 0x0000000404047824 */ /* 0x000fc600078e00ff */
[C---:B0-----:R-:W-:Y:S01]  /*09e0*/  ISETP.GE.AND P3, PT, R2.reuse, UR9, PT ;  /* 0x0000000902007c0c */ /* 0x041fe2000bf66270 */
[C---:B------:R-:W-:Y:S01]  /*09f0*/  VIADD R23, R2.reuse, 0x2 ;  /* 0x0000000202177836 */ /* 0x040fe20000000000 */
[----:B------:R-:W-:Y:S01]  /*0a00*/  IADD3 R20, PT, PT, R2, 0x3, RZ ;  /* 0x0000000302147810 */ /* 0x000fe20007ffe0ff */
[C---:B------:R-:W-:Y:S01]  /*0a10*/  VIADD R22, R4.reuse, 0x1 ;  /* 0x0000000104167836 */ /* 0x040fe20000000000 */
[C---:B------:R-:W-:Y:S01]  /*0a20*/  ISETP.GE.OR P1, PT, R4.reuse, UR8, P3 ;  /* 0x0000000804007c0c */ /* 0x040fe20009f26670 */
[C---:B------:R-:W-:Y:S02]  /*0a30*/  IMAD R15, R4.reuse, UR9, RZ ;  /* 0x00000009040f7c24 */ /* 0x040fe4000f8e02ff */
[----:B------:R-:W-:Y:S01]  /*0a40*/  VIADD R21, R4, 0x2 ;  /* 0x0000000204157836 */ /* 0x000fe20000000000 */
[----:B------:R-:W-:Y:S01]  /*0a50*/  ISETP.GE.OR P2, PT, R22, UR8, P3 ;  /* 0x0000000816007c0c */ /* 0x000fe20009f46670 */
[----:B------:R-:W-:Y:S01]  /*0a60*/  VIADD R25, R15, UR9 ;  /* 0x000000090f197c36 */ /* 0x000fe20008000000 */
[----:B------:R-:W-:-:S04]  /*0a70*/  IADD3 R13, P4, PT, R2, R15, RZ ;  /* 0x0000000f020d7210 */ /* 0x000fc80007f9e0ff */
[----:B------:R-:W-:Y:S02]  /*0a80*/  LEA.HI.X.SX32 R14, R15, RZ, 0x1, P4 ;  /* 0x000000ff0f0e7211 */ /* 0x000fe400020f0eff */
[C---:B----4-:R-:W-:Y:S01]  /*0a90*/  LEA R12, P4, R13.reuse, UR6, 0x2 ;  /* 0x000000060d0c7c11 */ /* 0x050fe2000f8810ff */
[----:B------:R-:W0:Y:S01]  /*0aa0*/  @!P1 LDC.64 R8, c[0x0][0x390] ;  /* 0x0000e400ff089b82 */ /* 0x000e220000000a00 */
[C---:B------:R-:W-:Y:S02]  /*0ab0*/  @!P1 IADD3 R11, PT, PT, R2.reuse, R15, RZ ;  /* 0x0000000f020b9210 */ /* 0x040fe40007ffe0ff */
[----:B------:R-:W-:Y:S02]  /*0ac0*/  LEA.HI.X R13, R13, UR7, R14, 0x2, P4 ;  /* 0x000000070d0d7c11 */ /* 0x000fe4000a0f140e */
[----:B------:R-:W-:Y:S02]  /*0ad0*/  ISETP.GE.OR P4, PT, R21, UR8, P3 ;  /* 0x0000000815007c0c */ /* 0x000fe40009f86670 */
[----:B------:R-:W-:Y:S01]  /*0ae0*/  @!P2 IADD3 R15, PT, PT, R2, R25, RZ ;  /* 0x00000019020fa210 */ /* 0x000fe20007ffe0ff */
[----:B0-----:R-:W-:-:S04]  /*0af0*/  @!P1 IMAD.WIDE R10, R11, 0x4, R8 ;  /* 0x000000040b0a9825 */ /* 0x001fc800078e0208 */
[----:B------:R-:W-:Y:S01]  /*0b00*/  VIADD R8, R2, 0x1 ;  /* 0x0000000102087836 */ /* 0x000fe20000000000 */
[----:B---3--:R0:W-:Y:S01]  /*0b10*/  @!P1 STG.E desc[UR10][R10.64], R33 ;  /* 0x000000210a009986 */ /* 0x0081e2000c10190a */
[----:B------:R-:W-:-:S03]  /*0b20*/  ISETP.GE.AND P1, PT, R4, UR8, PT ;  /* 0x0000000804007c0c */ /* 0x000fc6000bf26270 */
[----:B------:R-:W-:Y:S02]  /*0b30*/  ISETP.GE.AND P0, PT, R8, UR9, PT ;  /* 0x0000000908007c0c */ /* 0x000fe4000bf06270 */
[----:B------:R-:W1:Y:S01]  /*0b40*/  @!P2 LDC.64 R8, c[0x0][0x390] ;  /* 0x0000e400ff08ab82 */ /* 0x000e620000000a00 */
[----:B------:R-:W-:Y:S02]  /*0b50*/  ISETP.GE.OR P6, PT, R23, UR9, P1 ;  /* 0x0000000917007c0c */ /* 0x000fe40008fc6670 */
[C---:B------:R-:W-:Y:S01]  /*0b60*/  ISETP.GE.OR P5, PT, R4.reuse, UR8, P0 ;  /* 0x0000000804007c0c */ /* 0x040fe200087a6670 */
[----:B------:R-:W-:Y:S01]  /*0b70*/  VIADD R4, R4, 0x3 ;  /* 0x0000000304047836 */ /* 0x000fe20000000000 */
[----:B------:R-:W-:-:S04]  /*0b80*/  ISETP.GE.OR P1, PT, R20, UR9, P1 ;  /* 0x0000000914007c0c */ /* 0x000fc80008f26670 */
[----:B------:R-:W-:-:S05]  /*0b90*/  ISETP.GE.OR P3, PT, R4, UR8, P3 ;  /* 0x0000000804007c0c */ /* 0x000fca0009f66670 */
[----:B------:R-:W-:Y:S01]  /*0ba0*/  @!P6 STG.E desc[UR10][R12.64+0x8], R31 ;  /* 0x0000081f0c00e986 */ /* 0x000fe2000c10190a */
[----:B0-----:R-:W-:-:S03]  /*0bb0*/  IADD3 R11, P6, PT, R2, R25, RZ ;  /* 0x00000019020b7210 */ /* 0x001fc60007fde0ff */
[----:B------:R-:W-:Y:S01]  /*0bc0*/  @!P5 STG.E desc[UR10][R12.64+0x4], R34 ;  /* 0x000004220c00d986 */ /* 0x000fe2000c10190a */
[----:B------:R-:W-:Y:S02]  /*0bd0*/  ISETP.GE.OR P5, PT, R22, UR8, P0 ;  /* 0x0000000816007c0c */ /* 0x000fe400087a6670 */
[----:B------:R-:W-:Y:S01]  /*0be0*/  LEA.HI.X.SX32 R24, R25, RZ, 0x1, P6 ;  /* 0x000000ff19187211 */ /* 0x000fe200030f0eff */
[----:B------:R0:W-:Y:S01]  /*0bf0*/  @!P1 STG.E desc[UR10][R12.64+0xc], R0 ;  /* 0x00000c000c009986 */ /* 0x0001e2000c10190a */
[----:B------:R-:W-:Y:S01]  /*0c00*/  LEA R10, P6, R11, UR6, 0x2 ;  /* 0x000000060b0a7c11 */ /* 0x000fe2000f8c10ff */
[----:B-1----:R-:W-:Y:S01]  /*0c10*/  @!P2 IMAD.WIDE R14, R15, 0x4, R8 ;  /* 0x000000040f0ea825 */ /* 0x002fe200078e0208 */
[----:B------:R-:W-:Y:S01]  /*0c20*/  ISETP.GE.AND P1, PT, R23, UR9, PT ;  /* 0x0000000917007c0c */ /* 0x000fe2000bf26270 */
[----:B------:R-:W1:Y:S01]  /*0c30*/  @!P4 LDC.64 R8, c[0x0][0x390] ;  /* 0x0000e400ff08cb82 */ /* 0x000e620000000a00 */
[----:B------:R-:W-:Y:S01]  /*0c40*/  LEA.HI.X R11, R11, UR7, R24, 0x2, P6 ;  /* 0x000000070b0b7c11 */ /* 0x000fe2000b0f1418 */
[----:B------:R-:W-:Y:S01]  /*0c50*/  VIADD R25, R25, UR9 ;  /* 0x0000000919197c36 */ /* 0x000fe20008000000 */
[----:B------:R1:W-:Y:S01]  /*0c60*/  @!P2 STG.E desc[UR10][R14.64], R3 ;  /* 0x000000030e00a986 */ /* 0x0003e2000c10190a */
[----:B------:R-:W-:-:S02]  /*0c70*/  ISETP.GE.AND P2, PT, R20, UR9, PT ;  /* 0x0000000914007c0c */ /* 0x000fc4000bf46270 */
[C---:B------:R-:W-:Y:S01]  /*0c80*/  ISETP.GE.OR P6, PT, R22.reuse, UR8, P1 ;  /* 0x0000000816007c0c */ /* 0x040fe20008fc6670 */
[----:B------:R2:W-:Y:S01]  /*0c90*/  @!P5 STG.E desc[UR10][R10.64+0x4], R32 ;  /* 0x000004200a00d986 */ /* 0x0005e2000c10190a */
[----:B------:R-:W-:Y:S01]  /*0ca0*/  ISETP.GE.OR P5, PT, R22, UR8, P2 ;  /* 0x0000000816007c0c */ /* 0x000fe200097a6670 */
[----:B0-----:R-:W0:Y:S01]  /*0cb0*/  @!P3 LDC.64 R12, c[0x0][0x390] ;  /* 0x0000e400ff0cbb82 */ /* 0x001e220000000a00 */
[----:B------:R-:W-:-:S09]  /*0cc0*/  @!P4 IADD3 R23, PT, PT, R2, R25, RZ ;  /* 0x000000190217c210 */ /* 0x000fd20007ffe0ff */
[----:B------:R2:W-:Y:S01]  /*0cd0*/  @!P6 STG.E desc[UR10][R10.64+0x8], R29 ;  /* 0x0000081d0a00e986 */ /* 0x0005e2000c10190a */
[----:B------:R-:W-:-:S03]  /*0ce0*/  IADD3 R0, P6, PT, R2, R25, RZ ;  /* 0x0000001902007210 */ /* 0x000fc60007fde0ff */
[----:B------:R2:W-:Y:S01]  /*0cf0*/  @!P5 STG.E desc[UR10][R10.64+0xc], R16 ;  /* 0x00000c100a00d986 */ /* 0x0005e2000c10190a */
[----:B------:R-:W-:Y:S01]  /*0d00*/  ISETP.GE.OR P5, PT, R21, UR8, P0 ;  /* 0x0000000815007c0c */ /* 0x000fe200087a6670 */
[----:B-1----:R-:W-:Y:S01]  /*0d10*/  @!P4 IMAD.WIDE R14, R23, 0x4, R8 ;  /* 0x00000004170ec825 */ /* 0x002fe200078e0208 */
[C---:B------:R-:W-:Y:S02]  /*0d20*/  LEA.HI.X.SX32 R3, R25.reuse, RZ, 0x1, P6 ;  /* 0x000000ff19037211 */ /* 0x040fe400030f0eff */
[C---:B------:R-:W-:Y:S01]  /*0d30*/  LEA R8, P6, R0.reuse, UR6, 0x2 ;  /* 0x0000000600087c11 */ /* 0x040fe2000f8c10ff */
[----:B------:R-:W-:Y:S01]  /*0d40*/  VIADD R25, R25, UR9 ;  /* 0x0000000919197c36 */ /* 0x000fe20008000000 */
[----:B------:R2:W-:Y:S01]  /*0d50*/  @!P4 STG.E desc[UR10][R14.64], R5 ;  /* 0x000000050e00c986 */ /* 0x0005e2000c10190a */
[----:B------:R-:W-:Y:S02]  /*0d60*/  ISETP.GE.OR P4, PT, R21, UR8, P1 ;  /* 0x0000000815007c0c */ /* 0x000fe40008f86670 */
[----:B------:R-:W-:-:S02]  /*0d70*/  LEA.HI.X R9, R0, UR7, R3, 0x2, P6 ;  /* 0x0000000700097c11 */ /* 0x000fc4000b0f1403 */
[----:B------:R-:W-:Y:S02]  /*0d80*/  ISETP.GE.OR P6, PT, R21, UR8, P2 ;  /* 0x0000000815007c0c */ /* 0x000fe400097c6670 */
[----:B------:R-:W-:Y:S01]  /*0d90*/  ISETP.GE.OR P0, PT, R4, UR8, P0 ;  /* 0x0000000804007c0c */ /* 0x000fe20008706670 */
[----:B------:R2:W-:Y:S01]  /*0da0*/  @!P5 STG.E desc[UR10][R8.64+0x4], R6 ;  /* 0x000004060800d986 */ /* 0x0005e2000c10190a */
[-C--:B------:R-:W-:Y:S02]  /*0db0*/  IADD3 R0, P5, PT, R2, R25.reuse, RZ ;  /* 0x0000001902007210 */ /* 0x080fe40007fbe0ff */
[C---:B------:R-:W-:Y:S02]  /*0dc0*/  ISETP.GE.OR P1, PT, R4.reuse, UR8, P1 ;  /* 0x0000000804007c0c */ /* 0x040fe40008f26670 */
[----:B------:R-:W-:Y:S01]  /*0dd0*/  ISETP.GE.OR P2, PT, R4, UR8, P2 ;  /* 0x0000000804007c0c */ /* 0x000fe20009746670 */
[----:B------:R2:W-:Y:S01]  /*0de0*/  @!P4 STG.E desc[UR10][R8.64+0x8], R7 ;  /* 0x000008070800c986 */ /* 0x0005e2000c10190a */
[----:B------:R-:W-:-:S02]  /*0df0*/  @!P3 IADD3 R3, PT, PT, R2, R25, RZ ;  /* 0x000000190203b210 */ /* 0x000fc40007ffe0ff */
[----:B------:R-:W-:Y:S01]  /*0e00*/  LEA.HI.X.SX32 R25, R25, RZ, 0x1, P5 ;  /* 0x000000ff19197211 */ /* 0x000fe200028f0eff */
[----:B------:R2:W-:Y:S01]  /*0e10*/  @!P6 STG.E desc[UR10][R8.64+0xc], R18 ;  /* 0x00000c120800e986 */ /* 0x0005e2000c10190a */
[----:B------:R-:W-:Y:S01]  /*0e20*/  LEA R2, P5, R0, UR6, 0x2 ;  /* 0x0000000600027c11 */ /* 0x000fe2000f8a10ff */
[----:B0-----:R-:W-:-:S03]  /*0e30*/  @!P3 IMAD.WIDE R12, R3, 0x4, R12 ;  /* 0x00000004030cb825 */ /* 0x001fc600078e020c */
[----:B------:R-:W-:Y:S02]  /*0e40*/  LEA.HI.X R3, R0, UR7, R25, 0x2, P5 ;  /* 0x0000000700037c11 */ /* 0x000fe4000a8f1419 */
[----:B------:R2:W-:Y:S04]  /*0e50*/  @!P3 STG.E desc[UR10][R12.64], R17 ;  /* 0x000000110c00b986 */ /* 0x0005e8000c10190a */
[----:B------:R2:W-:Y:S04]  /*0e60*/  @!P0 STG.E desc[UR10][R2.64+0x4], R28 ;  /* 0x0000041c02008986 */ /* 0x0005e8000c10190a */
[----:B------:R2:W-:Y:S01]  /*0e70*/  @!P1 STG.E desc[UR10][R2.64+0x8], R19 ;  /* 0x0000081302009986 */ /* 0x0005e2000c10190a */
[----:B------:R-:W-:Y:S05]  /*0e80*/  @P2 EXIT ;  /* 0x000000000000294d */ /* 0x000fea0003800000 */
[----:B------:R-:W-:Y:S01]  /*0e90*/  STG.E desc[UR10][R2.64+0xc], R30 ;  /* 0x00000c1e02007986 */ /* 0x000fe2000c10190a */
[----:B------:R-:W-:Y:S05]  /*0ea0*/  EXIT ;  /* 0x000000000000794d */ /* 0x000fea0003800000 */
.L_x_30:
        /* <DEDUP_REMOVED lines=13> */
.L_x_38:


//--------------------- .text._Z14sgemm_naive_v0PfS_S_iii --------------------------
	.section	.text._Z14sgemm_naive_v0PfS_S_iii,"ax",@progbits
	.align	128
        .global         _Z14sgemm_naive_v0PfS_S_iii
        .type           _Z14sgemm_naive_v0PfS_S_iii,@function
        .size           _Z14sgemm_naive_v0PfS_S_iii,(.L_x_39 - _Z14sgemm_naive_v0PfS_S_iii)
        .other          _Z14sgemm_naive_v0PfS_S_iii,@"STO_CUDA_ENTRY STV_DEFAULT"
_Z14sgemm_naive_v0PfS_S_iii:
.text._Z14sgemm_naive_v0PfS_S_iii:
[----:B------:R-:W-:Y:S01]  /*0000*/  LDC R1, c[0x0][0x37c] ;  /* 0x0000df00ff017b82 */ /* 0x000fe20000000800 */
[----:B------:R-:W0:Y:S07]  /*0010*/  S2R R0, SR_TID.X ;  /* 0x0000000000007919 */ /* 0x000e2e0000002100 */
[----:B------:R-:W1:Y:S01]  /*0020*/  LDC R4, c[0x0][0x364] ;  /* 0x0000d900ff047b82 */ /* 0x000e620000000800 */
[----:B------:R-:W1:Y:S07]  /*0030*/  S2R R17, SR_TID.Y ;  /* 0x0000000000117919 */ /* 0x000e6e0000002200 */
[----:B------:R-:W0:Y:S08]  /*0040*/  S2UR UR4, SR_CTAID.X ;  /* 0x00000000000479c3 */ /* 0x000e300000002500 */
[----:B------:R-:W0:Y:S08]  /*0050*/  LDC R5, c[0x0][0x360] ;  /* 0x0000d800ff057b82 */ /* 0x000e300000000800 */
[----:B------:R-:W1:Y:S08]  /*0060*/  S2UR UR5, SR_CTAID.Y ;  /* 0x00000000000579c3 */ /* 0x000e700000002600 */
[----:B------:R-:W2:Y:S01]  /*0070*/  LDC.64 R2, c[0x0][0x398] ;  /* 0x0000e600ff027b82 */ /* 0x000ea20000000a00 */
[----:B0-----:R-:W-:-:S02]  /*0080*/  IMAD R0, R5, UR4, R0 ;  /* 0x0000000405007c24 */ /* 0x001fc4000f8e0200 */
[----:B-1----:R-:W-:-:S03]  /*0090*/  IMAD R17, R4, UR5, R17 ;  /* 0x0000000504117c24 */ /* 0x002fc6000f8e0211 */
[----:B--2---:R-:W-:-:S04]  /*00a0*/  ISETP.GE.AND P0, PT, R0, R3, PT ;  /* 0x000000030000720c */ /* 0x004fc80003f06270 */
[----:B------:R-:W-:-:S13]  /*00b0*/  ISETP.GE.OR P0, PT, R17, R2, P0 ;  /* 0x000000021100720c */ /* 0x000fda0000706670 */
[----:B------:R-:W-:Y:S05]  /*00c0*/  @P0 EXIT ;  /* 0x000000000000094d */ /* 0x000fea0003800000 */
[----:B------:R-:W0:Y:S01]  /*00d0*/  LDC R16, c[0x0][0x3a0] ;  /* 0x0000e800ff107b82 */ /* 0x000e220000000800 */
[----:B------:R-:W1:Y:S01]  /*00e0*/  LDCU.64 UR4, c[0x0][0x358] ;  /* 0x00006b00ff0477ac */ /* 0x000e620008000a00 */
[----:B------:R-:W-:Y:S01]  /*00f0*/  HFMA2 R24, -RZ, RZ, 0, 0 ;  /* 0x00000000ff187431 */ /* 0x000fe200000001ff */
[----:B0-----:R-:W-:-:S13]  /*0100*/  ISETP.GE.AND P0, PT, R16, 0x1, PT ;  /* 0x000000011000780c */ /* 0x001fda0003f06270 */
[----:B-1----:R-:W-:Y:S05]  /*0110*/  @!P0 BRA `(.L_x_31) ;  /* 0x0000000400e08947 */ /* 0x002fea0003800000 */
[C---:B------:R-:W-:Y:S01]  /*0120*/  ISETP.GE.U32.AND P1, PT, R16.reuse, 0x8, PT ;  /* 0x000000081000780c */ /* 0x040fe20003f26070 */
[----:B------:R-:W-:Y:S01]  /*0130*/  IMAD R19, R17, R16, RZ ;  /* 0x0000001011137224 */ /* 0x000fe200078e02ff */
[----:B------:R-:W-:Y:S02]  /*0140*/  LOP3.LUT R26, R16, 0x7, RZ, 0xc0, !PT ;  /* 0x00000007101a7812 */ /* 0x000fe400078ec0ff */
[----:B------:R-:W-:Y:S02]  /*0150*/  MOV R24, RZ ;  /* 0x000000ff00187202 */ /* 0x000fe40000000f00 */
[----:B------:R-:W-:Y:S02]  /*0160*/  ISETP.NE.AND P0, PT, R26, RZ, PT ;  /* 0x000000ff1a00720c */ /* 0x000fe40003f05270 */
[----:B------:R-:W-:-:S05]  /*0170*/  MOV R20, RZ ;  /* 0x000000ff00147202 */ /* 0x000fca0000000f00 */
[----:B------:R-:W-:Y:S06]  /*0180*/  @!P1 BRA `(.L_x_32) ;  /* 0x0000000000c49947 */ /* 0x000fec0003800000 */
[----:B------:R-:W0:Y:S01]  /*0190*/  LDC.64 R4, c[0x0][0x380] ;  /* 0x0000e000ff047b82 */ /* 0x000e220000000a00 */
[----:B------:R-:W-:Y:S02]  /*01a0*/  LOP3.LUT R20, R16, 0x7ffffff8, RZ, 0xc0, !PT ;  /* 0x7ffffff810147812 */ /* 0x000fe400078ec0ff */
[----:B------:R-:W-:Y:S02]  /*01b0*/  MOV R24, RZ ;  /* 0x000000ff00187202 */ /* 0x000fe40000000f00 */
[----:B------:R-:W-:Y:S02]  /*01c0*/  MOV R18, R0 ;  /* 0x0000000000127202 */ /* 0x000fe40000000f00 */
[----:B------:R-:W-:Y:S01]  /*01d0*/  IADD3 R21, PT, PT, -R20, RZ, RZ ;  /* 0x000000ff14157210 */ /* 0x000fe20007ffe1ff */
[----:B0-----:R-:W-:-:S03]  /*01e0*/  IMAD.WIDE.U32 R4, R19, 0x4, R4 ;  /* 0x0000000413047825 */ /* 0x001fc600078e0004 */
[----:B------:R-:W-:-:S04]  /*01f0*/  IADD3 R6, P1, PT, R4, 0x10, RZ ;  /* 0x0000001004067810 */ /* 0x000fc80007f3e0ff */
[----:B------:R-:W-:-:S09]  /*0200*/  IADD3.X R7, PT, PT, RZ, R5, RZ, P1, !PT ;  /* 0x00000005ff077210 */ /* 0x000fd20000ffe4ff */
.L_x_33:
[----:B------:R-:W0:Y:S01]  /*0210*/  LDC.64 R14, c[0x0][0x388] ;  /* 0x0000e200ff0e7b82 */ /* 0x000e220000000a00 */
[----:B------:R-:W-:Y:S02]  /*0220*/  MOV R4, R6 ;  /* 0x0000000600047202 */ /* 0x000fe40000000f00 */
[----:B------:R-:W-:-:S05]  /*0230*/  MOV R5, R7 ;  /* 0x0000000700057202 */ /* 0x000fca0000000f00 */
[----:B------:R-:W2:Y:S04]  /*0240*/  LDG.E R29, desc[UR4][R4.64+-0x10] ;  /* 0xfffff004041d7981 */ /* 0x000ea8000c1e1900 */
[----:B------:R-:W3:Y:S04]  /*0250*/  LDG.E R22, desc[UR4][R4.64+-0xc] ;  /* 0xfffff40404167981 */ /* 0x000ee8000c1e1900 */
[----:B------:R-:W4:Y:S01]  /*0260*/  LDG.E R25, desc[UR4][R4.64+-0x8] ;  /* 0xfffff80404197981 */ /* 0x000f22000c1e1900 */
[----:B0-----:R-:W-:-:S05]  /*0270*/  IMAD.WIDE R14, R18, 0x4, R14 ;  /* 0x00000004120e7825 */ /* 0x001fca00078e020e */
[----:B------:R0:W2:Y:S02]  /*0280*/  LDG.E R27, desc[UR4][R14.64] ;  /* 0x000000040e1b7981 */ /* 0x0000a4000c1e1900 */
[----:B0-----:R-:W-:-:S05]  /*0290*/  IMAD.WIDE R14, R3, 0x4, R14 ;  /* 0x00000004030e7825 */ /* 0x001fca00078e020e */
[----:B------:R0:W3:Y:S01]  /*02a0*/  LDG.E R23, desc[UR4][R14.64] ;  /* 0x000000040e177981 */ /* 0x0000e2000c1e1900 */
[----:B------:R-:W-:-:S04]  /*02b0*/  IMAD.WIDE R8, R3, 0x4, R14 ;  /* 0x0000000403087825 */ /* 0x000fc800078e020e */
[C---:B------:R-:W-:Y:S02]  /*02c0*/  IMAD.WIDE R10, R3.reuse, 0x4, R8 ;  /* 0x00000004030a7825 */ /* 0x040fe400078e0208 */
[----:B------:R-:W4:Y:S02]  /*02d0*/  LDG.E R8, desc[UR4][R8.64] ;  /* 0x0000000408087981 */ /* 0x000f24000c1e1900 */
[C---:B------:R-:W-:Y:S02]  /*02e0*/  IMAD.WIDE R6, R3.reuse, 0x4, R10 ;  /* 0x0000000403067825 */ /* 0x040fe400078e020a */
[----:B------:R1:W5:Y:S02]  /*02f0*/  LDG.E R28, desc[UR4][R10.64] ;  /* 0x000000040a1c7981 */ /* 0x000364000c1e1900 */
[C---:B------:R-:W-:Y:S02]  /*0300*/  IMAD.WIDE R12, R3.reuse, 0x4, R6 ;  /* 0x00000004030c7825 */ /* 0x040fe400078e0206 */
[----:B------:R-:W5:Y:S02]  /*0310*/  LDG.E R6, desc[UR4][R6.64] ;  /* 0x0000000406067981 */ /* 0x000f64000c1e1900 */
[----:B0-----:R-:W-:-:S02]  /*0320*/  IMAD.WIDE R14, R3, 0x4, R12 ;  /* 0x00000004030e7825 */ /* 0x001fc400078e020c */
[----:B------:R-:W5:Y:S04]  /*0330*/  LDG.E R12, desc[UR4][R12.64] ;  /* 0x000000040c0c7981 */ /* 0x000f68000c1e1900 */
[----:B------:R-:W5:Y:S01]  /*0340*/  LDG.E R7, desc[UR4][R4.64+-0x4] ;  /* 0xfffffc0404077981 */ /* 0x000f62000c1e1900 */
[----:B-1----:R-:W-:-:S03]  /*0350*/  IMAD.WIDE R10, R3, 0x4, R14 ;  /* 0x00000004030a7825 */ /* 0x002fc600078e020e */
[----:B------:R-:W5:Y:S04]  /*0360*/  LDG.E R9, desc[UR4][R14.64] ;  /* 0x000000040e097981 */ /* 0x000f68000c1e1900 */
[----:B------:R-:W5:Y:S01]  /*0370*/  LDG.E R11, desc[UR4][R10.64] ;  /* 0x000000040a0b7981 */ /* 0x000f62000c1e1900 */
[----:B--2---:R-:W-:-:S03]  /*0380*/  FFMA R29, R29, R27, R24 ;  /* 0x0000001b1d1d7223 */ /* 0x004fc60000000018 */
[----:B------:R-:W2:Y:S04]  /*0390*/  LDG.E R27, desc[UR4][R4.64] ;  /* 0x00000004041b7981 */ /* 0x000ea8000c1e1900 */
[----:B------:R-:W2:Y:S01]  /*03a0*/  LDG.E R24, desc[UR4][R4.64+0xc] ;  /* 0x00000c0404187981 */ /* 0x000ea2000c1e1900 */
[----:B---3--:R-:W-:-:S03]  /*03b0*/  FFMA R29, R22, R23, R29 ;  /* 0x00000017161d7223 */ /* 0x008fc6000000001d */
[----:B------:R-:W3:Y:S04]  /*03c0*/  LDG.E R23, desc[UR4][R4.64+0x4] ;  /* 0x0000040404177981 */ /* 0x000ee8000c1e1900 */
[----:B------:R-:W3:Y:S01]  /*03d0*/  LDG.E R22, desc[UR4][R4.64+0x8] ;  /* 0x0000080404167981 */ /* 0x000ee2000c1e1900 */
[----:B------:R-:W-:Y:S01]  /*03e0*/  IADD3 R21, PT, PT, R21, 0x8, RZ ;  /* 0x0000000815157810 */ /* 0x000fe20007ffe0ff */
[----:B----4-:R-:W-:-:S03]  /*03f0*/  FFMA R8, R25, R8, R29 ;  /* 0x0000000819087223 */ /* 0x010fc6000000001d */
[----:B------:R-:W-:Y:S02]  /*0400*/  ISETP.NE.AND P1, PT, R21, RZ, PT ;  /* 0x000000ff1500720c */ /* 0x000fe40003f25270 */
[----:B------:R-:W-:Y:S01]  /*0410*/  LEA R18, R3, R18, 0x3 ;  /* 0x0000001203127211 */ /* 0x000fe200078e18ff */
[----:B-----5:R-:W-:-:S04]  /*0420*/  FFMA R8, R7, R28, R8 ;  /* 0x0000001c07087223 */ /* 0x020fc80000000008 */
[----:B--2---:R-:W-:-:S04]  /*0430*/  FFMA R6, R27, R6, R8 ;  /* 0x000000061b067223 */ /* 0x004fc80000000008 */
[----:B---3--:R-:W-:Y:S01]  /*0440*/  FFMA R23, R23, R12, R6 ;  /* 0x0000000c17177223 */ /* 0x008fe20000000006 */
[----:B------:R-:W-:-:S03]  /*0450*/  IADD3 R6, P2, PT, R4, 0x20, RZ ;  /* 0x0000002004067810 */ /* 0x000fc60007f5e0ff */
[----:B------:R-:W-:Y:S01]  /*0460*/  FFMA R9, R22, R9, R23 ;  /* 0x0000000916097223 */ /* 0x000fe20000000017 */
[----:B------:R-:W-:-:S03]  /*0470*/  IADD3.X R7, PT, PT, RZ, R5, RZ, P2, !PT ;  /* 0x00000005ff077210 */ /* 0x000fc600017fe4ff */
[----:B------:R-:W-:Y:S01]  /*0480*/  FFMA R24, R24, R11, R9 ;  /* 0x0000000b18187223 */ /* 0x000fe20000000009 */
[----:B------:R-:W-:Y:S06]  /*0490*/  @P1 BRA `(.L_x_33) ;  /* 0xfffffffc005c1947 */ /* 0x000fec000383ffff */
.L_x_32:
[----:B------:R-:W-:Y:S05]  /*04a0*/  @!P0 BRA `(.L_x_31) ;  /* 0x0000000000fc8947 */ /* 0x000fea0003800000 */
[----:B------:R-:W-:Y:S02]  /*04b0*/  ISETP.GE.U32.AND P1, PT, R26, 0x4, PT ;  /* 0x000000041a00780c */ /* 0x000fe40003f26070 */
[----:B------:R-:W-:-:S04]  /*04c0*/  LOP3.LUT R18, R16, 0x3, RZ, 0xc0, !PT ;  /* 0x0000000310127812 */ /* 0x000fc800078ec0ff */
[----:B------:R-:W-:-:S07]  /*04d0*/  ISETP.NE.AND P0, PT, R18, RZ, PT ;  /* 0x000000ff1200720c */ /* 0x000fce0003f05270 */
[----:B------:R-:W-:Y:S06]  /*04e0*/  @!P1 BRA `(.L_x_34) ;  /* 0x00000000006c9947 */ /* 0x000fec0003800000 */
[----:B------:R-:W0:Y:S01]  /*04f0*/  LDC.64 R4, c[0x0][0x388] ;  /* 0x0000e200ff047b82 */ /* 0x000e220000000a00 */
[----:B------:R-:W1:Y:S01]  /*0500*/  LDCU.64 UR6, c[0x0][0x380] ;  /* 0x00007000ff0677ac */ /* 0x000e620008000a00 */
[----:B------:R-:W-:Y:S01]  /*0510*/  IMAD R9, R20, R3, R0 ;  /* 0x0000000314097224 */ /* 0x000fe200078e0200 */
[CC--:B------:R-:W-:Y:S02]  /*0520*/  IADD3 R7, PT, PT, R19.reuse, R20.reuse, RZ ;  /* 0x0000001413077210 */ /* 0x0c0fe40007ffe0ff */
[----:B------:R-:W-:-:S03]  /*0530*/  IADD3 R10, P1, PT, R19, R20, RZ ;  /* 0x00000014130a7210 */ /* 0x000fc60007f3e0ff */
[----:B------:R-:W2:Y:S01]  /*0540*/  LDC.64 R14, c[0x0][0x380] ;  /* 0x0000e000ff0e7b82 */ /* 0x000ea20000000a00 */
[----:B0-----:R-:W-:-:S04]  /*0550*/  IMAD.WIDE R4, R9, 0x4, R4 ;  /* 0x0000000409047825 */ /* 0x001fc800078e0204 */
[----:B------:R-:W-:Y:S02]  /*0560*/  IMAD.WIDE R8, R3, 0x4, R4 ;  /* 0x0000000403087825 */ /* 0x000fe400078e0204 */
[----:B------:R-:W3:Y:S02]  /*0570*/  LDG.E R4, desc[UR4][R4.64] ;  /* 0x0000000404047981 */ /* 0x000ee4000c1e1900 */
[----:B--2---:R-:W-:Y:S01]  /*0580*/  IMAD.WIDE.U32 R14, R7, 0x4, R14 ;  /* 0x00000004070e7825 */ /* 0x004fe200078e000e */
[----:B------:R-:W-:Y:S02]  /*0590*/  IADD3.X R7, PT, PT, RZ, RZ, RZ, P1, !PT ;  /* 0x000000ffff077210 */ /* 0x000fe40000ffe4ff */
[----:B-1----:R-:W-:-:S03]  /*05a0*/  LEA R6, P1, R10, UR6, 0x2 ;  /* 0x000000060a067c11 */ /* 0x002fc6000f8210ff */
[----:B------:R-:W3:Y:S01]  /*05b0*/  LDG.E R15, desc[UR4][R14.64] ;  /* 0x000000040e0f7981 */ /* 0x000ee2000c1e1900 */
[----:B------:R-:W-:Y:S01]  /*05c0*/  LEA.HI.X R7, R10, UR7, R7, 0x2, P1 ;  /* 0x000000070a077c11 */ /* 0x000fe200088f1407 */
[C---:B------:R-:W-:Y:S02]  /*05d0*/  IMAD.WIDE R10, R3.reuse, 0x4, R8 ;  /* 0x00000004030a7825 */ /* 0x040fe400078e0208 */
[----:B------:R-:W2:Y:S04]  /*05e0*/  LDG.E R8, desc[UR4][R8.64] ;  /* 0x0000000408087981 */ /* 0x000ea8000c1e1900 */
[----:B------:R-:W2:Y:S01]  /*05f0*/  LDG.E R21, desc[UR4][R6.64+0x4] ;  /* 0x0000040406157981 */ /* 0x000ea2000c1e1900 */
[----:B------:R-:W-:-:S03]  /*0600*/  IMAD.WIDE R12, R3, 0x4, R10 ;  /* 0x00000004030c7825 */ /* 0x000fc600078e020a */
[----:B------:R-:W4:Y:S04]  /*0610*/  LDG.E R23, desc[UR4][R10.64] ;  /* 0x000000040a177981 */ /* 0x000f28000c1e1900 */
[----:B------:R-:W4:Y:S04]  /*0620*/  LDG.E R22, desc[UR4][R6.64+0x8] ;  /* 0x0000080406167981 */ /* 0x000f28000c1e1900 */
[----:B------:R-:W5:Y:S04]  /*0630*/  LDG.E R26, desc[UR4][R6.64+0xc] ;  /* 0x00000c04061a7981 */ /* 0x000f68000c1e1900 */
[----:B------:R-:W5:Y:S01]  /*0640*/  LDG.E R12, desc[UR4][R12.64] ;  /* 0x000000040c0c7981 */ /* 0x000f62000c1e1900 */
[----:B------:R-:W-:Y:S01]  /*0650*/  IADD3 R20, PT, PT, R20, 0x4, RZ ;  /* 0x0000000414147810 */ /* 0x000fe20007ffe0ff */
[----:B---3--:R-:W-:-:S04]  /*0660*/  FFMA R24, R15, R4, R24 ;  /* 0x000000040f187223 */ /* 0x008fc80000000018 */
[----:B--2---:R-:W-:-:S04]  /*0670*/  FFMA R21, R21, R8, R24 ;  /* 0x0000000815157223 */ /* 0x004fc80000000018 */
[----:B----4-:R-:W-:-:S04]  /*0680*/  FFMA R21, R22, R23, R21 ;  /* 0x0000001716157223 */ /* 0x010fc80000000015 */
[----:B-----5:R-:W-:-:S07]  /*0690*/  FFMA R24, R26, R12, R21 ;  /* 0x0000000c1a187223 */ /* 0x020fce0000000015 */
.L_x_34:
[----:B------:R-:W-:Y:S05]  /*06a0*/  @!P0 BRA `(.L_x_31) ;  /* 0x00000000007c8947 */ /* 0x000fea0003800000 */
[----:B------:R-:W-:Y:S01]  /*06b0*/  ISETP.NE.AND P1, PT, R18, 0x1, PT ;  /* 0x000000011200780c */ /* 0x000fe20003f25270 */
[----:B------:R-:W0:Y:S01]  /*06c0*/  LDC.64 R12, c[0x0][0x380] ;  /* 0x0000e000ff0c7b82 */ /* 0x000e220000000a00 */
[----:B------:R-:W-:-:S04]  /*06d0*/  LOP3.LUT R16, R16, 0x1, RZ, 0xc0, !PT ;  /* 0x0000000110107812 */ /* 0x000fc800078ec0ff */
[----:B------:R-:W-:-:S03]  /*06e0*/  ISETP.NE.U32.AND P0, PT, R16, 0x1, PT ;  /* 0x000000011000780c */ /* 0x000fc60003f05070 */
[----:B------:R-:W1:Y:S04]  /*06f0*/  LDC.64 R10, c[0x0][0x388] ;  /* 0x0000e200ff0a7b82 */ /* 0x000e680000000a00 */
[CC--:B------:R-:W-:Y:S02]  /*0700*/  @P1 IADD3 R15, PT, PT, R19.reuse, R20.reuse, RZ ;  /* 0x00000014130f1210 */ /* 0x0c0fe40007ffe0ff */
[----:B------:R-:W-:Y:S02]  /*0710*/  @P1 IADD3 R14, P2, PT, R19, R20, RZ ;  /* 0x00000014130e1210 */ /* 0x000fe40007f5e0ff */
[----:B------:R-:W2:Y:S02]  /*0720*/  @P1 LDC.64 R4, c[0x0][0x380] ;  /* 0x0000e000ff041b82 */ /* 0x000ea40000000a00 */
[----:B------:R-:W-:-:S06]  /*0730*/  @P1 IADD3.X R16, PT, PT, RZ, RZ, RZ, P2, !PT ;  /* 0x000000ffff101210 */ /* 0x000fcc00017fe4ff */
[----:B------:R-:W3:Y:S01]  /*0740*/  LDC.64 R6, c[0x0][0x380] ;  /* 0x0000e000ff067b82 */ /* 0x000ee20000000a00 */
[----:B0-----:R-:W-:-:S04]  /*0750*/  @P1 IMAD.WIDE.U32 R12, R15, 0x4, R12 ;  /* 0x000000040f0c1825 */ /* 0x001fc800078e000c */
[CC--:B------:R-:W-:Y:S01]  /*0760*/  @P1 IMAD R15, R20.reuse, R3.reuse, R0 ;  /* 0x00000003140f1224 */ /* 0x0c0fe200078e0200 */
[----:B------:R-:W-:Y:S01]  /*0770*/  @P1 IADD3 R20, PT, PT, R20, 0x2, RZ ;  /* 0x0000000214141810 */ /* 0x000fe20007ffe0ff */
[----:B------:R-:W4:Y:S01]  /*0780*/  @P1 LDG.E R13, desc[UR4][R12.64] ;  /* 0x000000040c0d1981 */ /* 0x000f22000c1e1900 */
[----:B------:R-:W0:Y:S01]  /*0790*/  LDC.64 R8, c[0x0][0x388] ;  /* 0x0000e200ff087b82 */ /* 0x000e220000000a00 */
[----:B-1----:R-:W-:Y:S01]  /*07a0*/  @P1 IMAD.WIDE R10, R15, 0x4, R10 ;  /* 0x000000040f0a1825 */ /* 0x002fe200078e020a */
[----:B------:R-:W-:Y:S02]  /*07b0*/  @!P0 IADD3 R19, PT, PT, R19, R20, RZ ;  /* 0x0000001413138210 */ /* 0x000fe40007ffe0ff */
[----:B--2---:R-:W-:Y:S01]  /*07c0*/  @P1 LEA R4, P2, R14, R4, 0x2 ;  /* 0x000000040e041211 */ /* 0x004fe200078410ff */
[----:B------:R-:W-:-:S03]  /*07d0*/  @!P0 IMAD R21, R20, R3, R0 ;  /* 0x0000000314158224 */ /* 0x000fc600078e0200 */
[----:B------:R-:W-:Y:S01]  /*07e0*/  @P1 LEA.HI.X R5, R14, R5, R16, 0x2, P2 ;  /* 0x000000050e051211 */ /* 0x000fe200010f1410 */
[----:B------:R-:W-:Y:S01]  /*07f0*/  @P1 IMAD.WIDE R14, R3, 0x4, R10 ;  /* 0x00000004030e1825 */ /* 0x000fe200078e020a */
[----:B------:R-:W4:Y:S03]  /*0800*/  @P1 LDG.E R16, desc[UR4][R10.64] ;  /* 0x000000040a101981 */ /* 0x000f26000c1e1900 */
[----:B---3--:R-:W-:Y:S01]  /*0810*/  @!P0 IMAD.WIDE.U32 R6, R19, 0x4, R6 ;  /* 0x0000000413068825 */ /* 0x008fe200078e0006 */
[----:B------:R-:W2:Y:S04]  /*0820*/  @P1 LDG.E R4, desc[UR4][R4.64+0x4] ;  /* 0x0000040404041981 */ /* 0x000ea8000c1e1900 */
[----:B------:R-:W2:Y:S01]  /*0830*/  @P1 LDG.E R14, desc[UR4][R14.64] ;  /* 0x000000040e0e1981 */ /* 0x000ea2000c1e1900 */
[----:B0-----:R-:W-:-:S03]  /*0840*/  @!P0 IMAD.WIDE R8, R21, 0x4, R8 ;  /* 0x0000000415088825 */ /* 0x001fc600078e0208 */
[----:B------:R-:W3:Y:S04]  /*0850*/  @!P0 LDG.E R7, desc[UR4][R6.64] ;  /* 0x0000000406078981 */ /* 0x000ee8000c1e1900 */
[----:B------:R-:W3:Y:S01]  /*0860*/  @!P0 LDG.E R8, desc[UR4][R8.64] ;  /* 0x0000000408088981 */ /* 0x000ee2000c1e1900 */
[----:B----4-:R-:W-:-:S04]  /*0870*/  @P1 FFMA R13, R13, R16, R24 ;  /* 0x000000100d0d1223 */ /* 0x010fc80000000018 */
[----:B--2---:R-:W-:-:S04]  /*0880*/  @P1 FFMA R24, R4, R14, R13 ;  /* 0x0000000e04181223 */ /* 0x004fc8000000000d */
[----:B---3--:R-:W-:-:S07]  /*0890*/  @!P0 FFMA R24, R7, R8, R24 ;  /* 0x0000000807188223 */ /* 0x008fce0000000018 */
.L_x_31:
[----:B------:R-:W0:Y:S01]  /*08a0*/  LDC.64 R4, c[0x0][0x390] ;  /* 0x0000e400ff047b82 */ /* 0x000e220000000a00 */
[----:B------:R-:W-:-:S04]  /*08b0*/  IMAD R3, R17, R2, R0 ;  /* 0x0000000211037224 */ /* 0x000fc800078e0200 */
[----:B0-----:R-:W-:-:S05]  /*08c0*/  IMAD.WIDE R2, R3, 0x4, R4 ;  /* 0x0000000403027825 */ /* 0x001fca00078e0204 */
[----:B------:R-:W-:Y:S01]  /*08d0*/  STG.E desc[UR4][R2.64], R24 ;  /* 0x0000001802007986 */ /* 0x000fe2000c101904 */
[----:B------:R-:W-:Y:S05]  /*08e0*/  EXIT ;  /* 0x000000000000794d */ /* 0x000fea0003800000 */
.L_x_35:
        /* <DEDUP_REMOVED lines=9> */
.L_x_39:


//--------------------- .nv.shared._Z15sgemm_optimizedILi64ELi64ELi64ELi4ELi4EEvPfS0_S0_iii --------------------------
	.section	.nv.shared._Z15sgemm_optimizedILi64ELi64ELi64ELi4ELi4EEvPfS0_S0_iii,"aw",@nobits
	.sectionflags	@""
	.align	4
.nv.shared._Z15sgemm_optimizedILi64ELi64ELi64ELi4ELi4EEvPfS0_S0_iii:
	.zero		33792


//--------------------- .nv.shared.reserved.0     --------------------------
	.section	.nv.shared.reserved.0,"aw",@nobits
	.weak		__nv_reservedSMEM_offset_0_alias
	.size		__nv_reservedSMEM_offset_0_alias, 0, 64
	.other		__nv_reservedSMEM_offset_0_alias,@"STO_CUDA_RESERVED_SHARED STV_DEFAULT"
__nv_reservedSMEM_offset_0_alias:
	.zero		0
	.zero		64


//--------------------- .nv.shared._Z37sgemm_thread_tile_coalesced_access_v3ILi64ELi64ELi64ELi4ELi4EEvPfS0_S0_iii --------------------------
	.section	.nv.shared._Z37sgemm_thread_tile_coalesced_access_v3ILi64ELi64ELi64ELi4ELi4EEvPfS0_S0_iii,"aw",@nobits
	.sectionflags	@""
	.align	4
.nv.shared._Z37sgemm_thread_tile_coalesced_access_v3ILi64ELi64ELi64ELi4ELi4EEvPfS0_S0_iii:
	.zero		33792


//--------------------- .nv.shared._Z26sgemm_thread_tile_naive_v2ILi64ELi64ELi64ELi4ELi4EEvPfS0_S0_iii --------------------------
	.section	.nv.shared._Z26sgemm_thread_tile_naive_v2ILi64ELi64ELi64ELi4ELi4EEvPfS0_S0_iii,"aw",@nobits
	.sectionflags	@""
	.align	4
.nv.shared._Z26sgemm_thread_tile_naive_v2ILi64ELi64ELi64ELi4ELi4EEvPfS0_S0_iii:
	.zero		33792


//--------------------- .nv.constant0._Z15sgemm_optimizedILi64ELi64ELi64ELi4ELi4EEvPfS0_S0_iii --------------------------
	.section	.nv.constant0._Z15sgemm_optimizedILi64ELi64ELi64ELi4ELi4EEvPfS0_S0_iii,"a",@progbits
	.sectionflags	@""
	.align	4
.nv.constant0._Z15sgemm_optimizedILi64ELi64ELi64ELi4ELi4EEvPfS0_S0_iii:
	.zero		932


//--------------------- .nv.constant0._Z37sgemm_thread_tile_coalesced_access_v3ILi64ELi64ELi64ELi4ELi4EEvPfS0_S0_iii --------------------------
	.section	.nv.constant0._Z37sgemm_thread_tile_coalesced_access_v3ILi64ELi64ELi64ELi4ELi4EEvPfS0_S0_iii,"a",@progbits
	.sectionflags	@""
	.align	4
.nv.constant0._Z37sgemm_thread_tile_coalesced_access_v3ILi64ELi64ELi64ELi4ELi4EEvPfS0_S0_iii:
	.zero		932


//--------------------- .nv.constant0._Z26sgemm_thread_tile_naive_v2ILi64ELi64ELi64ELi4ELi4EEvPfS0_S0_iii --------------------------
	.section	.nv.constant0._Z26sgemm_thread_tile_naive_v2ILi64ELi64ELi64ELi4ELi4EEvPfS0_S0_iii,"a",@progbits
	.sectionflags	@""
	.align	4
.nv.constant0._Z26sgemm_thread_tile_naive_v2ILi64ELi64ELi64ELi4ELi4EEvPfS0_S0_iii:
	.zero		932


//--------------------- .nv.constant0._Z14sgemm_naive_v0PfS_S_iii --------------------------
	.section	.nv.constant0._Z14sgemm_naive_v0PfS_S_iii,"a",@progbits
	.sectionflags	@""
	.align	4
.nv.constant0._Z14sgemm_naive_v0PfS_S_iii:
	.zero		932


//--------------------- SYMBOLS --------------------------

	.type		.nv.reservedSmem.offset0,@object
	.size		.nv.reservedSmem.offset0,0x4
	.type		.nv.reservedSmem.cap,@object
	.size		.nv.reservedSmem.cap,0x4
